// auto-generated by cutlass_sweep.conv — config: {"arch": "sm_100", "cluster_m": 1, "cluster_n": 1, "conv_kind": "wgrad", "dtype": "e4m3", "ndim": 3, "tile_k": 64, "tile_m": 64, "tile_n": 64}
#include "cutlass/cutlass.h"
#include "cute/tensor.hpp"
#include "cutlass/kernel_hardware_info.hpp"
#include "cutlass/conv/convolution.h"
#include "cutlass/conv/dispatch_policy.hpp"
#include "cutlass/conv/collective/collective_builder.hpp"
#include "cutlass/conv/kernel/conv_universal.hpp"
#include "cutlass/conv/device/conv_universal_adapter.hpp"
#include "cutlass/epilogue/collective/collective_builder.hpp"

using namespace cute;
using Elem = cutlass::float_e4m3_t;
using Acc  = float;
using LayoutAB = cutlass::layout::TensorNDHWC;
using LayoutC  = cutlass::layout::TensorKCSRT;
constexpr auto ConvOp = cutlass::conv::Operator::kWgrad;
using TileShape    = Shape<_64, Shape<_64>, Shape<_64>>;
using ClusterShape = Shape<_1, _1, _1>;

using CollectiveEpilogue = typename cutlass::epilogue::collective::CollectiveBuilder<
    cutlass::arch::Sm100, cutlass::arch::OpClassTensorOp,
    TileShape, ClusterShape,
    cutlass::epilogue::collective::EpilogueTileAuto,
    Acc, Acc,
    Elem, LayoutC, 128 / cutlass::sizeof_bits<Elem>::value,
    Elem, LayoutC, 128 / cutlass::sizeof_bits<Elem>::value,
    cutlass::epilogue::collective::EpilogueScheduleAuto
  >::CollectiveOp;

using CollectiveMainloop = typename cutlass::conv::collective::CollectiveBuilder<
    cutlass::arch::Sm100, cutlass::arch::OpClassTensorOp, ConvOp,
    Elem, LayoutAB, 128 / cutlass::sizeof_bits<Elem>::value,
    Elem, LayoutAB, 128 / cutlass::sizeof_bits<Elem>::value,
    Acc,
    TileShape, ClusterShape,
    cutlass::conv::collective::StageCountAutoCarveout<
        static_cast<int>(sizeof(typename CollectiveEpilogue::SharedStorage))>,
    cutlass::conv::collective::KernelScheduleAuto
  >::CollectiveOp;

using ProblemShape = cutlass::conv::ConvProblemShape<
    ConvOp, CollectiveMainloop::DispatchPolicy::NumSpatialDimensions>;
using ConvKernel = cutlass::conv::kernel::ConvUniversal<
    ProblemShape, CollectiveMainloop, CollectiveEpilogue>;
using Conv = cutlass::conv::device::ConvUniversalAdapter<ConvKernel>;

auto* _anchor = &cutlass::device_kernel<ConvKernel>;


// ===== COMPILED SASS (sm_100a) =====

	.target	sm_100a

	.elftype	@"ET_EXEC"


//--------------------- .note.nv.tkinfo           --------------------------
	.section	.note.nv.tkinfo,"",@"SHT_NOTE"
	.sectionflags	@"SHF_NOTE_NV_TKINFO"
	.tkinfo
        /*0018*/ 	.word	0x00000002
        /*0030*/ 	.string	""
        /*0030*/ 	.string	"ptxas"
        /*0030*/ 	.string	"Cuda compilation tools, release 13.0, V13.0.88"
        /*0030*/ 	.string	"Build cuda_13.0.r13.0/compiler.36424714_0"
        /*0030*/ 	.string	"-arch sm_100a -m 64 "



//--------------------- .note.nv.cuinfo           --------------------------
	.section	.note.nv.cuinfo,"",@"SHT_NOTE"
	.sectionflags	@"SHF_NOTE_NV_CUINFO"
        /*0018*/ 	.short	0x0002
        /*001a*/ 	.short	0x0064
        /*001c*/ 	.short	0x0082
	.zero		2


//--------------------- .nv.info                  --------------------------
	.section	.nv.info,"",@"SHT_CUDA_INFO"
	.align	4


	//----- nvinfo : EIATTR_REGCOUNT
	.align		4
        /*0000*/ 	.byte	0x04, 0x2f
        /*0002*/ 	.short	(.L_19 - .L_18)
	.align		4
.L_18:
        /*0004*/ 	.word	index@(_ZN7cutlass13device_kernelINS_4conv6kernel13ConvUniversalINS1_16ConvProblemShapeILNS1_8OperatorE2ELi3EEENS1_10collective14CollectiveConvINS1_47MainloopSm100TmaUmmaWarpSpecializedImplicitGemmILS5_2ELi27ELi3ELi1ELi2EN4cute5tupleIJNSA_1CILi1EEESD_SD_EEEEENSB_IJNSC_ILi64EEENSB_IJSG_EEESH_EEENS_12float_e4m3_tESJ_NSA_8TiledMMAINSA_8MMA_AtomIJNSA_10MMA_TraitsINSA_19SM100_MMA_F8F6F4_SSEJSJ_SJ_fSG_SG_NSA_17integral_constantINSA_4UMMA5MajorELSQ_1EEESR_NSO_INSP_7ScaleInELSS_0EEEST_EEEEEENSA_6LayoutISE_NSB_IJNSC_ILi0EEESX_SX_EEEEENSB_IJNSA_10UnderscoreES10_S10_EEEEENS7_6detail27Sm100ImplicitGemmTileTraitsINSA_13SM90_TMA_LOADENSA_14ComposedLayoutINSA_7SwizzleILi2ELi4ELi3EEENSA_18smem_ptr_flag_bitsILi8EEENSW_INSB_IJSG_NSC_ILi8EEEEEENSB_IJSD_SG_EEEEEEEvEENS14_INSA_20SM90_TMA_LOAD_IM2COLES1F_vEEEENS_8epilogue10collective18CollectiveEpilogueINS1K_23Sm100TmaWarpSpecializedILi1ELi1ELi32ELb0ELb0EEEJSI_NSB_IJNSW_ISG_SD_EES1P_EEESJ_NSB_IJlNSB_IJSD_lllEEESX_EEESJ_S1S_NS1K_6fusion15FusionCallbacksIS1O_NS1T_17LinearCombinationISJ_fSJ_fLNS_15FloatRoundStyleE2EEESI_S1Q_JEEENSA_5SM1004TMEM4LOAD26SM100_TMEM_LOAD_16dp32b32xES15_NS16_IS18_S1A_NSW_INSB_IJS1B_SG_EEENSB_IJSG_SD_EEEEEEENSA_39AutoVectorizingCopyWithAssumedAlignmentILi128EEENSA_14SM90_TMA_STOREES26_S28_S28_EEEvvEEEEvNT_6ParamsE)
        /*0008*/ 	.word	0x00000060


	//----- nvinfo : EIATTR_FRAME_SIZE
	.align		4
.L_19:
        /*000c*/ 	.byte	0x04, 0x11
        /*000e*/ 	.short	(.L_21 - .L_20)
	.align		4
.L_20:
        /*0010*/ 	.word	index@($__internal_2_$__cuda_sm10x_tcgen05_guardrail_trap_unallocated_columns_being_dealloced)
        /*0014*/ 	.word	0x00000008


	//----- nvinfo : EIATTR_FRAME_SIZE
	.align		4
.L_21:
        /*0018*/ 	.byte	0x04, 0x11
        /*001a*/ 	.short	(.L_23 - .L_22)
	.align		4
.L_22:
        /*001c*/ 	.word	index@($__internal_1_$__cuda_sm10x_tcgen05_guardrail_trap_phase_invalid_during_alloc)
        /*0020*/ 	.word	0x00000008


	//----- nvinfo : EIATTR_FRAME_SIZE
	.align		4
.L_23:
        /*0024*/ 	.byte	0x04, 0x11
        /*0026*/ 	.short	(.L_25 - .L_24)
	.align		4
.L_24:
        /*0028*/ 	.word	index@($__internal_0_$__cuda_sm10x_tcgen05_guardrail_trap_col_being_dealloced_not_returned_by_alloc)
        /*002c*/ 	.word	0x00000008


	//----- nvinfo : EIATTR_FRAME_SIZE
	.align		4
.L_25:
        /*0030*/ 	.byte	0x04, 0x11
        /*0032*/ 	.short	(.L_27 - .L_26)
	.align		4
.L_26:
        /*0034*/ 	.word	index@(_ZN7cutlass13device_kernelINS_4conv6kernel13ConvUniversalINS1_16ConvProblemShapeILNS1_8OperatorE2ELi3EEENS1_10collective14CollectiveConvINS1_47MainloopSm100TmaUmmaWarpSpecializedImplicitGemmILS5_2ELi27ELi3ELi1ELi2EN4cute5tupleIJNSA_1CILi1EEESD_SD_EEEEENSB_IJNSC_ILi64EEENSB_IJSG_EEESH_EEENS_12float_e4m3_tESJ_NSA_8TiledMMAINSA_8MMA_AtomIJNSA_10MMA_TraitsINSA_19SM100_MMA_F8F6F4_SSEJSJ_SJ_fSG_SG_NSA_17integral_constantINSA_4UMMA5MajorELSQ_1EEESR_NSO_INSP_7ScaleInELSS_0EEEST_EEEEEENSA_6LayoutISE_NSB_IJNSC_ILi0EEESX_SX_EEEEENSB_IJNSA_10UnderscoreES10_S10_EEEEENS7_6detail27Sm100ImplicitGemmTileTraitsINSA_13SM90_TMA_LOADENSA_14ComposedLayoutINSA_7SwizzleILi2ELi4ELi3EEENSA_18smem_ptr_flag_bitsILi8EEENSW_INSB_IJSG_NSC_ILi8EEEEEENSB_IJSD_SG_EEEEEEEvEENS14_INSA_20SM90_TMA_LOAD_IM2COLES1F_vEEEENS_8epilogue10collective18CollectiveEpilogueINS1K_23Sm100TmaWarpSpecializedILi1ELi1ELi32ELb0ELb0EEEJSI_NSB_IJNSW_ISG_SD_EES1P_EEESJ_NSB_IJlNSB_IJSD_lllEEESX_EEESJ_S1S_NS1K_6fusion15FusionCallbacksIS1O_NS1T_17LinearCombinationISJ_fSJ_fLNS_15FloatRoundStyleE2EEESI_S1Q_JEEENSA_5SM1004TMEM4LOAD26SM100_TMEM_LOAD_16dp32b32xES15_NS16_IS18_S1A_NSW_INSB_IJS1B_SG_EEENSB_IJSG_SD_EEEEEEENSA_39AutoVectorizingCopyWithAssumedAlignmentILi128EEENSA_14SM90_TMA_STOREES26_S28_S28_EEEvvEEEEvNT_6ParamsE)
        /*0038*/ 	.word	0x00000008


	//----- nvinfo : EIATTR_MIN_STACK_SIZE
	.align		4
.L_27:
        /*003c*/ 	.byte	0x04, 0x12
        /*003e*/ 	.short	(.L_29 - .L_28)
	.align		4
.L_28:
        /*0040*/ 	.word	index@(_ZN7cutlass13device_kernelINS_4conv6kernel13ConvUniversalINS1_16ConvProblemShapeILNS1_8OperatorE2ELi3EEENS1_10collective14CollectiveConvINS1_47MainloopSm100TmaUmmaWarpSpecializedImplicitGemmILS5_2ELi27ELi3ELi1ELi2EN4cute5tupleIJNSA_1CILi1EEESD_SD_EEEEENSB_IJNSC_ILi64EEENSB_IJSG_EEESH_EEENS_12float_e4m3_tESJ_NSA_8TiledMMAINSA_8MMA_AtomIJNSA_10MMA_TraitsINSA_19SM100_MMA_F8F6F4_SSEJSJ_SJ_fSG_SG_NSA_17integral_constantINSA_4UMMA5MajorELSQ_1EEESR_NSO_INSP_7ScaleInELSS_0EEEST_EEEEEENSA_6LayoutISE_NSB_IJNSC_ILi0EEESX_SX_EEEEENSB_IJNSA_10UnderscoreES10_S10_EEEEENS7_6detail27Sm100ImplicitGemmTileTraitsINSA_13SM90_TMA_LOADENSA_14ComposedLayoutINSA_7SwizzleILi2ELi4ELi3EEENSA_18smem_ptr_flag_bitsILi8EEENSW_INSB_IJSG_NSC_ILi8EEEEEENSB_IJSD_SG_EEEEEEEvEENS14_INSA_20SM90_TMA_LOAD_IM2COLES1F_vEEEENS_8epilogue10collective18CollectiveEpilogueINS1K_23Sm100TmaWarpSpecializedILi1ELi1ELi32ELb0ELb0EEEJSI_NSB_IJNSW_ISG_SD_EES1P_EEESJ_NSB_IJlNSB_IJSD_lllEEESX_EEESJ_S1S_NS1K_6fusion15FusionCallbacksIS1O_NS1T_17LinearCombinationISJ_fSJ_fLNS_15FloatRoundStyleE2EEESI_S1Q_JEEENSA_5SM1004TMEM4LOAD26SM100_TMEM_LOAD_16dp32b32xES15_NS16_IS18_S1A_NSW_INSB_IJS1B_SG_EEENSB_IJSG_SD_EEEEEEENSA_39AutoVectorizingCopyWithAssumedAlignmentILi128EEENSA_14SM90_TMA_STOREES26_S28_S28_EEEvvEEEEvNT_6ParamsE)
        /*0044*/ 	.word	0x00000008
.L_29:


//--------------------- .nv.compat                --------------------------
	.section	.nv.compat,"",@"SHT_CUDA_COMPAT_INFO"
	.align	4
        /*0000*/ 	.byte	0x02, 0x09, 0x01, 0x00, 0x02, 0x02, 0x02, 0x00, 0x02, 0x05, 0x05, 0x00, 0x03, 0x07, 0x01, 0x01
        /*0010*/ 	.byte	0x02, 0x03, 0x01, 0x00, 0x02, 0x06, 0x01, 0x00, 0x04, 0x0b, 0x08, 0x00, 0x09, 0x00, 0x00, 0x00
        /*0020*/ 	.byte	0x00, 0x00, 0x00, 0x00


//--------------------- .nv.info._ZN7cutlass13device_kernelINS_4conv6kernel13ConvUniversalINS1_16ConvProblemShapeILNS1_8OperatorE2ELi3EEENS1_10collective14CollectiveConvINS1_47MainloopSm100TmaUmmaWarpSpecializedImplicitGemmILS5_2ELi27ELi3ELi1ELi2EN4cute5tupleIJNSA_1CILi1EEESD_SD_EEEEENSB_IJNSC_ILi64EEENSB_IJSG_EEESH_EEENS_12float_e4m3_tESJ_NSA_8TiledMMAINSA_8MMA_AtomIJNSA_10MMA_TraitsINSA_19SM100_MMA_F8F6F4_SSEJSJ_SJ_fSG_SG_NSA_17integral_constantINSA_4UMMA5MajorELSQ_1EEESR_NSO_INSP_7ScaleInELSS_0EEEST_EEEEEENSA_6LayoutISE_NSB_IJNSC_ILi0EEESX_SX_EEEEENSB_IJNSA_10UnderscoreES10_S10_EEEEENS7_6detail27Sm100ImplicitGemmTileTraitsINSA_13SM90_TMA_LOADENSA_14ComposedLayoutINSA_7SwizzleILi2ELi4ELi3EEENSA_18smem_ptr_flag_bitsILi8EEENSW_INSB_IJSG_NSC_ILi8EEEEEENSB_IJSD_SG_EEEEEEEvEENS14_INSA_20SM90_TMA_LOAD_IM2COLES1F_vEEEENS_8epilogue10collective18CollectiveEpilogueINS1K_23Sm100TmaWarpSpecializedILi1ELi1ELi32ELb0ELb0EEEJSI_NSB_IJNSW_ISG_SD_EES1P_EEESJ_NSB_IJlNSB_IJSD_lllEEESX_EEESJ_S1S_NS1K_6fusion15FusionCallbacksIS1O_NS1T_17LinearCombinationISJ_fSJ_fLNS_15FloatRoundStyleE2EEESI_S1Q_JEEENSA_5SM1004TMEM4LOAD26SM100_TMEM_LOAD_16dp32b32xES15_NS16_IS18_S1A_NSW_INSB_IJS1B_SG_EEENSB_IJSG_SD_EEEEEEENSA_39AutoVectorizingCopyWithAssumedAlignmentILi128EEENSA_14SM90_TMA_STOREES26_S28_S28_EEEvvEEEEvNT_6ParamsE --------------------------
	.section	.nv.info._ZN7cutlass13device_kernelINS_4conv6kernel13ConvUniversalINS1_16ConvProblemShapeILNS1_8OperatorE2ELi3EEENS1_10collective14CollectiveConvINS1_47MainloopSm100TmaUmmaWarpSpecializedImplicitGemmILS5_2ELi27ELi3ELi1ELi2EN4cute5tupleIJNSA_1CILi1EEESD_SD_EEEEENSB_IJNSC_ILi64EEENSB_IJSG_EEESH_EEENS_12float_e4m3_tESJ_NSA_8TiledMMAINSA_8MMA_AtomIJNSA_10MMA_TraitsINSA_19SM100_MMA_F8F6F4_SSEJSJ_SJ_fSG_SG_NSA_17integral_constantINSA_4UMMA5MajorELSQ_1EEESR_NSO_INSP_7ScaleInELSS_0EEEST_EEEEEENSA_6LayoutISE_NSB_IJNSC_ILi0EEESX_SX_EEEEENSB_IJNSA_10UnderscoreES10_S10_EEEEENS7_6detail27Sm100ImplicitGemmTileTraitsINSA_13SM90_TMA_LOADENSA_14ComposedLayoutINSA_7SwizzleILi2ELi4ELi3EEENSA_18smem_ptr_flag_bitsILi8EEENSW_INSB_IJSG_NSC_ILi8EEEEEENSB_IJSD_SG_EEEEEEEvEENS14_INSA_20SM90_TMA_LOAD_IM2COLES1F_vEEEENS_8epilogue10collective18CollectiveEpilogueINS1K_23Sm100TmaWarpSpecializedILi1ELi1ELi32ELb0ELb0EEEJSI_NSB_IJNSW_ISG_SD_EES1P_EEESJ_NSB_IJlNSB_IJSD_lllEEESX_EEESJ_S1S_NS1K_6fusion15FusionCallbacksIS1O_NS1T_17LinearCombinationISJ_fSJ_fLNS_15FloatRoundStyleE2EEESI_S1Q_JEEENSA_5SM1004TMEM4LOAD26SM100_TMEM_LOAD_16dp32b32xES15_NS16_IS18_S1A_NSW_INSB_IJS1B_SG_EEENSB_IJSG_SD_EEEEEEENSA_39AutoVectorizingCopyWithAssumedAlignmentILi128EEENSA_14SM90_TMA_STOREES26_S28_S28_EEEvvEEEEvNT_6ParamsE,"",@"SHT_CUDA_INFO"
	.sectionflags	@""
	.align	4


	//----- nvinfo : EIATTR_CUDA_API_VERSION
	.align		4
        /*0000*/ 	.byte	0x04, 0x37
        /*0002*/ 	.short	(.L_31 - .L_30)
.L_30:
        /*0004*/ 	.word	0x00000082


	//----- nvinfo : EIATTR_KPARAM_INFO
	.align		4
.L_31:
        /*0008*/ 	.byte	0x04, 0x17
        /*000a*/ 	.short	(.L_33 - .L_32)
.L_32:
        /*000c*/ 	.word	0x00000000
        /*0010*/ 	.short	0x0000
        /*0012*/ 	.short	0x0000
        /*0014*/ 	.byte	0x00, 0xf0, 0x01, 0x24


	//----- nvinfo : EIATTR_AT_ENTRY_FRAGMENTS
	.align		4
.L_33:
        /*0018*/ 	.byte	0x04, 0x4f
        /*001a*/ 	.short	(.L_35 - .L_34)


	//   ....[0]....
.L_34:
        /*001c*/ 	.word	0x00000006


	//----- nvinfo : EIATTR_RESERVED_SMEM_USED
	.align		4
.L_35:
        /*0020*/ 	.byte	0x01, 0x41
	.zero		2


	//----- nvinfo : EIATTR_SPARSE_MMA_MASK
	.align		4
        /*0024*/ 	.byte	0x03, 0x50
        /*0026*/ 	.short	0x0000


	//----- nvinfo : EIATTR_TCGEN05_1CTA_USED
	.align		4
        /*0028*/ 	.byte	0x01, 0x51
	.zero		2


	//----- nvinfo : EIATTR_MAXREG_COUNT
	.align		4
        /*002c*/ 	.byte	0x03, 0x1b
        /*002e*/ 	.short	0x00ff


	//----- nvinfo : EIATTR_NUM_BARRIERS
	.align		4
        /*0030*/ 	.byte	0x02, 0x4c
        /*0032*/ 	.byte	0x07
	.zero		1


	//----- nvinfo : EIATTR_EXTERNS
	.align		4
        /*0034*/ 	.byte	0x04, 0x0f
        /*0036*/ 	.short	(.L_37 - .L_36)


	//   ....[0]....
	.align		4
.L_36:
        /*0038*/ 	.word	index@(__assertfail)


	//----- nvinfo : EIATTR_MERCURY_ISA_VERSION
	.align		4
.L_37:
        /*003c*/ 	.byte	0x03, 0x5f
        /*003e*/ 	.short	0x0101


	//----- nvinfo : EIATTR_INT_WARP_WIDE_INSTR_OFFSETS
	.align		4
        /*0040*/ 	.byte	0x04, 0x31
        /*0042*/ 	.short	(.L_39 - .L_38)


	//   ....[0]....
.L_38:
        /*0044*/ 	.word	0x00004fd0


	//   ....[1]....
        /*0048*/ 	.word	0x00004ff0


	//   ....[2]....
        /*004c*/ 	.word	0x00005020


	//----- nvinfo : EIATTR_COOP_GROUP_MASK_REGIDS
	.align		4
.L_39:
        /*0050*/ 	.byte	0x04, 0x29
        /*0052*/ 	.short	(.L_41 - .L_40)


	//   ....[0]....
.L_40:
        /*0054*/ 	.word	0xffffffff


	//   ....[1]....
        /*0058*/ 	.word	0xffffffff


	//   ....[2]....
        /*005c*/ 	.word	0xffffffff


	//   ....[3]....
        /*0060*/ 	.word	0xffffffff


	//   ....[4]....
        /*0064*/ 	.word	0xffffffff


	//   ....[5]....
        /*0068*/ 	.word	0xffffffff


	//   ....[6]....
        /*006c*/ 	.word	0xffffffff


	//   ....[7]....
        /*0070*/ 	.word	0xffffffff


	//   ....[8]....
        /*0074*/ 	.word	0xffffffff


	//   ....[9]....
        /*0078*/ 	.word	0xffffffff


	//   ....[10]....
        /*007c*/ 	.word	0xffffffff


	//   ....[11]....
        /*0080*/ 	.word	0xffffffff


	//----- nvinfo : EIATTR_COOP_GROUP_INSTR_OFFSETS
	.align		4
.L_41:
        /*0084*/ 	.byte	0x04, 0x28
        /*0086*/ 	.short	(.L_43 - .L_42)


	//   ....[0]....
.L_42:
        /*0088*/ 	.word	0x00000090


	//   ....[1]....
        /*008c*/ 	.word	0x00000520


	//   ....[2]....
        /*0090*/ 	.word	0x000009a0


	//   ....[3]....
        /*0094*/ 	.word	0x00000ae0


	//   ....[4]....
        /*0098*/ 	.word	0x00000be0


	//   ....[5]....
        /*009c*/ 	.word	0x00000d30


	//   ....[6]....
        /*00a0*/ 	.word	0x00002990


	//   ....[7]....
        /*00a4*/ 	.word	0x00004440


	//   ....[8]....
        /*00a8*/ 	.word	0x00004650


	//   ....[9]....
        /*00ac*/ 	.word	0x00004680


	//   ....[10]....
        /*00b0*/ 	.word	0x00004eb0


	//   ....[11]....
        /*00b4*/ 	.word	0x000050f0


	//----- nvinfo : EIATTR_VRC_CTA_INIT_COUNT
	.align		4
.L_43:
        /*00b8*/ 	.byte	0x02, 0x4a
        /*00ba*/ 	.byte	0x80
	.zero		1


	//----- nvinfo : EIATTR_SYSCALL_OFFSETS
	.align		4
        /*00bc*/ 	.byte	0x04, 0x46
        /*00be*/ 	.short	(.L_45 - .L_44)


	//   ....[0]....
.L_44:
        /*00c0*/ 	.word	0x00006e40


	//   ....[1]....
        /*00c4*/ 	.word	0x00006f80


	//   ....[2]....
        /*00c8*/ 	.word	0x000076b0


	//----- nvinfo : EIATTR_MBARRIER_INSTR_OFFSETS
	.align		4
.L_45:
        /*00cc*/ 	.byte	0x04, 0x39
        /*00ce*/ 	.short	(.L_47 - .L_46)


	//   ....[0]....
.L_46:
        /*00d0*/ 	.word	0x00000620
        /*00d4*/ 	.word	0x000000ff
        /*00d8*/ 	.word	0x00000000
        /*00dc*/ 	.short	0x0100
        /*00de*/ 	.byte	0x04
	.zero		1


	//   ....[1]....
        /*00e0*/ 	.word	0x00000630
        /*00e4*/ 	.word	0x000000ff
        /*00e8*/ 	.word	0x000000d8
        /*00ec*/ 	.short	0x0100
        /*00ee*/ 	.byte	0x04
	.zero		1


	//   ....[2]....
        /*00f0*/ 	.word	0x00000640
        /*00f4*/ 	.word	0x000000ff
        /*00f8*/ 	.word	0x00000008
        /*00fc*/ 	.short	0x0100
        /*00fe*/ 	.byte	0x04
	.zero		1


	//   ....[3]....
        /*0100*/ 	.word	0x00000650
        /*0104*/ 	.word	0x000000ff
        /*0108*/ 	.word	0x000000e0
        /*010c*/ 	.short	0x0100
        /*010e*/ 	.byte	0x04
	.zero		1


	//   ....[4]....
        /*0110*/ 	.word	0x00000660
        /*0114*/ 	.word	0x000000ff
        /*0118*/ 	.word	0x00000010
        /*011c*/ 	.short	0x0100
        /*011e*/ 	.byte	0x04
	.zero		1


	//   ....[5]....
        /*0120*/ 	.word	0x00000670
        /*0124*/ 	.word	0x000000ff
        /*0128*/ 	.word	0x000000e8
        /*012c*/ 	.short	0x0100
        /*012e*/ 	.byte	0x04
	.zero		1


	//   ....[6]....
        /*0130*/ 	.word	0x00000680
        /*0134*/ 	.word	0x000000ff
        /*0138*/ 	.word	0x00000018
        /*013c*/ 	.short	0x0100
        /*013e*/ 	.byte	0x04
	.zero		1


	//   ....[7]....
        /*0140*/ 	.word	0x00000690
        /*0144*/ 	.word	0x000000ff
        /*0148*/ 	.word	0x000000f0
        /*014c*/ 	.short	0x0100
        /*014e*/ 	.byte	0x04
	.zero		1


	//   ....[8]....
        /*0150*/ 	.word	0x000006a0
        /*0154*/ 	.word	0x000000ff
        /*0158*/ 	.word	0x00000020
        /*015c*/ 	.short	0x0100
        /*015e*/ 	.byte	0x04
	.zero		1


	//   ....[9]....
        /*0160*/ 	.word	0x000006b0
        /*0164*/ 	.word	0x000000ff
        /*0168*/ 	.word	0x000000f8
        /*016c*/ 	.short	0x0100
        /*016e*/ 	.byte	0x04
	.zero		1


	//   ....[10]....
        /*0170*/ 	.word	0x000006c0
        /*0174*/ 	.word	0x000000ff
        /*0178*/ 	.word	0x00000028
        /*017c*/ 	.short	0x0100
        /*017e*/ 	.byte	0x04
	.zero		1


	//   ....[11]....
        /*0180*/ 	.word	0x000006d0
        /*0184*/ 	.word	0x000000ff
        /*0188*/ 	.word	0x00000100
        /*018c*/ 	.short	0x0100
        /*018e*/ 	.byte	0x04
	.zero		1


	//   ....[12]....
        /*0190*/ 	.word	0x000006e0
        /*0194*/ 	.word	0x000000ff
        /*0198*/ 	.word	0x00000030
        /*019c*/ 	.short	0x0100
        /*019e*/ 	.byte	0x04
	.zero		1


	//   ....[13]....
        /*01a0*/ 	.word	0x000006f0
        /*01a4*/ 	.word	0x000000ff
        /*01a8*/ 	.word	0x00000108
        /*01ac*/ 	.short	0x0100
        /*01ae*/ 	.byte	0x04
	.zero		1


	//   ....[14]....
        /*01b0*/ 	.word	0x00000700
        /*01b4*/ 	.word	0x000000ff
        /*01b8*/ 	.word	0x00000038
        /*01bc*/ 	.short	0x0100
        /*01be*/ 	.byte	0x04
	.zero		1


	//   ....[15]....
        /*01c0*/ 	.word	0x00000710
        /*01c4*/ 	.word	0x000000ff
        /*01c8*/ 	.word	0x00000110
        /*01cc*/ 	.short	0x0100
        /*01ce*/ 	.byte	0x04
	.zero		1


	//   ....[16]....
        /*01d0*/ 	.word	0x00000720
        /*01d4*/ 	.word	0x000000ff
        /*01d8*/ 	.word	0x00000040
        /*01dc*/ 	.short	0x0100
        /*01de*/ 	.byte	0x04
	.zero		1


	//   ....[17]....
        /*01e0*/ 	.word	0x00000730
        /*01e4*/ 	.word	0x000000ff
        /*01e8*/ 	.word	0x00000118
        /*01ec*/ 	.short	0x0100
        /*01ee*/ 	.byte	0x04
	.zero		1


	//   ....[18]....
        /*01f0*/ 	.word	0x00000740
        /*01f4*/ 	.word	0x000000ff
        /*01f8*/ 	.word	0x00000048
        /*01fc*/ 	.short	0x0100
        /*01fe*/ 	.byte	0x04
	.zero		1


	//   ....[19]....
        /*0200*/ 	.word	0x00000750
        /*0204*/ 	.word	0x000000ff
        /*0208*/ 	.word	0x00000120
        /*020c*/ 	.short	0x0100
        /*020e*/ 	.byte	0x04
	.zero		1


	//   ....[20]....
        /*0210*/ 	.word	0x00000760
        /*0214*/ 	.word	0x000000ff
        /*0218*/ 	.word	0x00000050
        /*021c*/ 	.short	0x0100
        /*021e*/ 	.byte	0x04
	.zero		1


	//   ....[21]....
        /*0220*/ 	.word	0x00000770
        /*0224*/ 	.word	0x000000ff
        /*0228*/ 	.word	0x00000128
        /*022c*/ 	.short	0x0100
        /*022e*/ 	.byte	0x04
	.zero		1


	//   ....[22]....
        /*0230*/ 	.word	0x00000780
        /*0234*/ 	.word	0x000000ff
        /*0238*/ 	.word	0x00000058
        /*023c*/ 	.short	0x0100
        /*023e*/ 	.byte	0x04
	.zero		1


	//   ....[23]....
        /*0240*/ 	.word	0x00000790
        /*0244*/ 	.word	0x000000ff
        /*0248*/ 	.word	0x00000130
        /*024c*/ 	.short	0x0100
        /*024e*/ 	.byte	0x04
	.zero		1


	//   ....[24]....
        /*0250*/ 	.word	0x000007a0
        /*0254*/ 	.word	0x000000ff
        /*0258*/ 	.word	0x00000060
        /*025c*/ 	.short	0x0100
        /*025e*/ 	.byte	0x04
	.zero		1


	//   ....[25]....
        /*0260*/ 	.word	0x000007b0
        /*0264*/ 	.word	0x000000ff
        /*0268*/ 	.word	0x00000138
        /*026c*/ 	.short	0x0100
        /*026e*/ 	.byte	0x04
	.zero		1


	//   ....[26]....
        /*0270*/ 	.word	0x000007c0
        /*0274*/ 	.word	0x000000ff
        /*0278*/ 	.word	0x00000068
        /*027c*/ 	.short	0x0100
        /*027e*/ 	.byte	0x04
	.zero		1


	//   ....[27]....
        /*0280*/ 	.word	0x000007d0
        /*0284*/ 	.word	0x000000ff
        /*0288*/ 	.word	0x00000140
        /*028c*/ 	.short	0x0100
        /*028e*/ 	.byte	0x04
	.zero		1


	//   ....[28]....
        /*0290*/ 	.word	0x000007e0
        /*0294*/ 	.word	0x000000ff
        /*0298*/ 	.word	0x00000070
        /*029c*/ 	.short	0x0100
        /*029e*/ 	.byte	0x04
	.zero		1


	//   ....[29]....
        /*02a0*/ 	.word	0x000007f0
        /*02a4*/ 	.word	0x000000ff
        /*02a8*/ 	.word	0x00000148
        /*02ac*/ 	.short	0x0100
        /*02ae*/ 	.byte	0x04
	.zero		1


	//   ....[30]....
        /*02b0*/ 	.word	0x00000800
        /*02b4*/ 	.word	0x000000ff
        /*02b8*/ 	.word	0x00000078
        /*02bc*/ 	.short	0x0100
        /*02be*/ 	.byte	0x04
	.zero		1


	//   ....[31]....
        /*02c0*/ 	.word	0x00000810
        /*02c4*/ 	.word	0x000000ff
        /*02c8*/ 	.word	0x00000150
        /*02cc*/ 	.short	0x0100
        /*02ce*/ 	.byte	0x04
	.zero		1


	//   ....[32]....
        /*02d0*/ 	.word	0x00000820
        /*02d4*/ 	.word	0x000000ff
        /*02d8*/ 	.word	0x00000080
        /*02dc*/ 	.short	0x0100
        /*02de*/ 	.byte	0x04
	.zero		1


	//   ....[33]....
        /*02e0*/ 	.word	0x00000830
        /*02e4*/ 	.word	0x000000ff
        /*02e8*/ 	.word	0x00000158
        /*02ec*/ 	.short	0x0100
        /*02ee*/ 	.byte	0x04
	.zero		1


	//   ....[34]....
        /*02f0*/ 	.word	0x00000840
        /*02f4*/ 	.word	0x000000ff
        /*02f8*/ 	.word	0x00000088
        /*02fc*/ 	.short	0x0100
        /*02fe*/ 	.byte	0x04
	.zero		1


	//   ....[35]....
        /*0300*/ 	.word	0x00000850
        /*0304*/ 	.word	0x000000ff
        /*0308*/ 	.word	0x00000160
        /*030c*/ 	.short	0x0100
        /*030e*/ 	.byte	0x04
	.zero		1


	//   ....[36]....
        /*0310*/ 	.word	0x00000860
        /*0314*/ 	.word	0x000000ff
        /*0318*/ 	.word	0x00000090
        /*031c*/ 	.short	0x0100
        /*031e*/ 	.byte	0x04
	.zero		1


	//   ....[37]....
        /*0320*/ 	.word	0x00000870
        /*0324*/ 	.word	0x000000ff
        /*0328*/ 	.word	0x00000168
        /*032c*/ 	.short	0x0100
        /*032e*/ 	.byte	0x04
	.zero		1


	//   ....[38]....
        /*0330*/ 	.word	0x00000880
        /*0334*/ 	.word	0x000000ff
        /*0338*/ 	.word	0x00000098
        /*033c*/ 	.short	0x0100
        /*033e*/ 	.byte	0x04
	.zero		1


	//   ....[39]....
        /*0340*/ 	.word	0x00000890
        /*0344*/ 	.word	0x000000ff
        /*0348*/ 	.word	0x00000170
        /*034c*/ 	.short	0x0100
        /*034e*/ 	.byte	0x04
	.zero		1


	//   ....[40]....
        /*0350*/ 	.word	0x000008a0
        /*0354*/ 	.word	0x000000ff
        /*0358*/ 	.word	0x000000a0
        /*035c*/ 	.short	0x0100
        /*035e*/ 	.byte	0x04
	.zero		1


	//   ....[41]....
        /*0360*/ 	.word	0x000008b0
        /*0364*/ 	.word	0x000000ff
        /*0368*/ 	.word	0x00000178
        /*036c*/ 	.short	0x0100
        /*036e*/ 	.byte	0x04
	.zero		1


	//   ....[42]....
        /*0370*/ 	.word	0x000008c0
        /*0374*/ 	.word	0x000000ff
        /*0378*/ 	.word	0x000000a8
        /*037c*/ 	.short	0x0100
        /*037e*/ 	.byte	0x04
	.zero		1


	//   ....[43]....
        /*0380*/ 	.word	0x000008d0
        /*0384*/ 	.word	0x000000ff
        /*0388*/ 	.word	0x00000180
        /*038c*/ 	.short	0x0100
        /*038e*/ 	.byte	0x04
	.zero		1


	//   ....[44]....
        /*0390*/ 	.word	0x000008e0
        /*0394*/ 	.word	0x000000ff
        /*0398*/ 	.word	0x000000b0
        /*039c*/ 	.short	0x0100
        /*039e*/ 	.byte	0x04
	.zero		1


	//   ....[45]....
        /*03a0*/ 	.word	0x000008f0
        /*03a4*/ 	.word	0x000000ff
        /*03a8*/ 	.word	0x00000188
        /*03ac*/ 	.short	0x0100
        /*03ae*/ 	.byte	0x04
	.zero		1


	//   ....[46]....
        /*03b0*/ 	.word	0x00000900
        /*03b4*/ 	.word	0x000000ff
        /*03b8*/ 	.word	0x000000b8
        /*03bc*/ 	.short	0x0100
        /*03be*/ 	.byte	0x04
	.zero		1


	//   ....[47]....
        /*03c0*/ 	.word	0x00000910
        /*03c4*/ 	.word	0x000000ff
        /*03c8*/ 	.word	0x00000190
        /*03cc*/ 	.short	0x0100
        /*03ce*/ 	.byte	0x04
	.zero		1


	//   ....[48]....
        /*03d0*/ 	.word	0x00000920
        /*03d4*/ 	.word	0x000000ff
        /*03d8*/ 	.word	0x000000c0
        /*03dc*/ 	.short	0x0100
        /*03de*/ 	.byte	0x04
	.zero		1


	//   ....[49]....
        /*03e0*/ 	.word	0x00000930
        /*03e4*/ 	.word	0x000000ff
        /*03e8*/ 	.word	0x00000198
        /*03ec*/ 	.short	0x0100
        /*03ee*/ 	.byte	0x04
	.zero		1


	//   ....[50]....
        /*03f0*/ 	.word	0x00000940
        /*03f4*/ 	.word	0x000000ff
        /*03f8*/ 	.word	0x000000c8
        /*03fc*/ 	.short	0x0100
        /*03fe*/ 	.byte	0x04
	.zero		1


	//   ....[51]....
        /*0400*/ 	.word	0x00000950
        /*0404*/ 	.word	0x000000ff
        /*0408*/ 	.word	0x000001a0
        /*040c*/ 	.short	0x0100
        /*040e*/ 	.byte	0x04
	.zero		1


	//   ....[52]....
        /*0410*/ 	.word	0x00000960
        /*0414*/ 	.word	0x000000ff
        /*0418*/ 	.word	0x000000d0
        /*041c*/ 	.short	0x0100
        /*041e*/ 	.byte	0x04
	.zero		1


	//   ....[53]....
        /*0420*/ 	.word	0x00000970
        /*0424*/ 	.word	0x000000ff
        /*0428*/ 	.word	0x000001a8
        /*042c*/ 	.short	0x0100
        /*042e*/ 	.byte	0x04
	.zero		1


	//   ....[54]....
        /*0430*/ 	.word	0x00000ab0
        /*0434*/ 	.word	0x000000ff
        /*0438*/ 	.word	0x000001b0
        /*043c*/ 	.short	0x0100
        /*043e*/ 	.byte	0x04
	.zero		1


	//   ....[55]....
        /*0440*/ 	.word	0x00000ac0
        /*0444*/ 	.word	0x000000ff
        /*0448*/ 	.word	0x000001b8
        /*044c*/ 	.short	0x0100
        /*044e*/ 	.byte	0x04
	.zero		1


	//   ....[56]....
        /*0450*/ 	.word	0x00000bb0
        /*0454*/ 	.word	0x000000ff
        /*0458*/ 	.word	0x000001c0
        /*045c*/ 	.short	0x0100
        /*045e*/ 	.byte	0x06
	.zero		1


	//   ....[57]....
        /*0460*/ 	.word	0x00000bc0
        /*0464*/ 	.word	0x000000ff
        /*0468*/ 	.word	0x000001c8
        /*046c*/ 	.short	0x0100
        /*046e*/ 	.byte	0x06
	.zero		1


	//   ....[58]....
        /*0470*/ 	.word	0x00000d00
        /*0474*/ 	.word	0x000000ff
        /*0478*/ 	.word	0x000001d0
        /*047c*/ 	.short	0x0100
        /*047e*/ 	.byte	0x06
	.zero		1


	//   ....[59]....
        /*0480*/ 	.word	0x00000d10
        /*0484*/ 	.word	0x000000ff
        /*0488*/ 	.word	0x000001d8
        /*048c*/ 	.short	0x0100
        /*048e*/ 	.byte	0x06
	.zero		1


	//   ....[60]....
        /*0490*/ 	.word	0x00000e60
        /*0494*/ 	.word	0x000000ff
        /*0498*/ 	.word	0x000001e0
        /*049c*/ 	.short	0x0100
        /*049e*/ 	.byte	0x04
	.zero		1


	//   ....[61]....
        /*04a0*/ 	.word	0x00000e70
        /*04a4*/ 	.word	0x000000ff
        /*04a8*/ 	.word	0x000001f0
        /*04ac*/ 	.short	0x0100
        /*04ae*/ 	.byte	0x04
	.zero		1


	//   ....[62]....
        /*04b0*/ 	.word	0x00000e80
        /*04b4*/ 	.word	0x000000ff
        /*04b8*/ 	.word	0x000001e8
        /*04bc*/ 	.short	0x0100
        /*04be*/ 	.byte	0x04
	.zero		1


	//   ....[63]....
        /*04c0*/ 	.word	0x00000e90
        /*04c4*/ 	.word	0x000000ff
        /*04c8*/ 	.word	0x000001f8
        /*04cc*/ 	.short	0x0100
        /*04ce*/ 	.byte	0x04
	.zero		1


	//   ....[64]....
        /*04d0*/ 	.word	0x00001c90
        /*04d4*/ 	.word	0x000000ff
        /*04d8*/ 	.word	0x000000d8
        /*04dc*/ 	.short	0x010a
        /*04de*/ 	.byte	0x08
	.zero		1


	//   ....[65]....
        /*04e0*/ 	.word	0x00002010
        /*04e4*/ 	.word	0x000000ff
        /*04e8*/ 	.word	0x000000d8
        /*04ec*/ 	.short	0x010a
        /*04ee*/ 	.byte	0x29
	.zero		1


	//   ....[66]....
        /*04f0*/ 	.word	0x00002180
        /*04f4*/ 	.word	0x000000ff
        /*04f8*/ 	.word	0x000000d8
        /*04fc*/ 	.short	0x010a
        /*04fe*/ 	.byte	0x08
	.zero		1


	//   ....[67]....
        /*0500*/ 	.word	0x000023e0
        /*0504*/ 	.word	0x000000ff
        /*0508*/ 	.word	0x000001c8
        /*050c*/ 	.short	0x0101
        /*050e*/ 	.byte	0x2c
	.zero		1


	//   ....[68]....
        /*0510*/ 	.word	0x00002410
        /*0514*/ 	.word	0x000000ff
        /*0518*/ 	.word	0x000000d8
        /*051c*/ 	.short	0x010a
        /*051e*/ 	.byte	0x04
	.zero		1


	//   ....[69]....
        /*0520*/ 	.word	0x000025d0
        /*0524*/ 	.word	0x000000ff
        /*0528*/ 	.word	0x000000d8
        /*052c*/ 	.short	0x010a
        /*052e*/ 	.byte	0x21
	.zero		1


	//   ....[70]....
        /*0530*/ 	.word	0x00002740
        /*0534*/ 	.word	0x000000ff
        /*0538*/ 	.word	0x000000d8
        /*053c*/ 	.short	0x010a
        /*053e*/ 	.byte	0x08
	.zero		1


	//   ....[71]....
        /*0540*/ 	.word	0x000029a0
        /*0544*/ 	.word	0x000000ff
        /*0548*/ 	.word	0x000001d0
        /*054c*/ 	.short	0x010a
        /*054e*/ 	.byte	0x2c
	.zero		1


	//   ....[72]....
        /*0550*/ 	.word	0x00002a60
        /*0554*/ 	.word	0x000000ff
        /*0558*/ 	.word	0x00000000
        /*055c*/ 	.short	0x0101
        /*055e*/ 	.byte	0x04
	.zero		1


	//   ....[73]....
        /*0560*/ 	.word	0x00003050
        /*0564*/ 	.word	0x000000ff
        /*0568*/ 	.word	0x00000000
        /*056c*/ 	.short	0x010a
        /*056e*/ 	.byte	0x04
	.zero		1


	//   ....[74]....
        /*0570*/ 	.word	0x000030f0
        /*0574*/ 	.word	0x000000ff
        /*0578*/ 	.word	0x00000000
        /*057c*/ 	.short	0x010a
        /*057e*/ 	.byte	0x05
	.zero		1


	//   ....[75]....
        /*0580*/ 	.word	0x00003190
        /*0584*/ 	.word	0x000000ff
        /*0588*/ 	.word	0x00000000
        /*058c*/ 	.short	0x010a
        /*058e*/ 	.byte	0x05
	.zero		1


	//   ....[76]....
        /*0590*/ 	.word	0x00003230
        /*0594*/ 	.word	0x000000ff
        /*0598*/ 	.word	0x00000000
        /*059c*/ 	.short	0x010a
        /*059e*/ 	.byte	0x05
	.zero		1


	//   ....[77]....
        /*05a0*/ 	.word	0x000032d0
        /*05a4*/ 	.word	0x000000ff
        /*05a8*/ 	.word	0x00000000
        /*05ac*/ 	.short	0x010a
        /*05ae*/ 	.byte	0x05
	.zero		1


	//   ....[78]....
        /*05b0*/ 	.word	0x00003370
        /*05b4*/ 	.word	0x000000ff
        /*05b8*/ 	.word	0x00000000
        /*05bc*/ 	.short	0x010a
        /*05be*/ 	.byte	0x05
	.zero		1


	//   ....[79]....
        /*05c0*/ 	.word	0x00003410
        /*05c4*/ 	.word	0x000000ff
        /*05c8*/ 	.word	0x00000000
        /*05cc*/ 	.short	0x010a
        /*05ce*/ 	.byte	0x05
	.zero		1


	//   ....[80]....
        /*05d0*/ 	.word	0x000034b0
        /*05d4*/ 	.word	0x000000ff
        /*05d8*/ 	.word	0x00000000
        /*05dc*/ 	.short	0x010a
        /*05de*/ 	.byte	0x05
	.zero		1


	//   ....[81]....
        /*05e0*/ 	.word	0x00003550
        /*05e4*/ 	.word	0x000000ff
        /*05e8*/ 	.word	0x00000000
        /*05ec*/ 	.short	0x010a
        /*05ee*/ 	.byte	0x05
	.zero		1


	//   ....[82]....
        /*05f0*/ 	.word	0x000035f0
        /*05f4*/ 	.word	0x000000ff
        /*05f8*/ 	.word	0x00000000
        /*05fc*/ 	.short	0x010a
        /*05fe*/ 	.byte	0x05
	.zero		1


	//   ....[83]....
        /*0600*/ 	.word	0x00003690
        /*0604*/ 	.word	0x000000ff
        /*0608*/ 	.word	0x00000000
        /*060c*/ 	.short	0x010a
        /*060e*/ 	.byte	0x05
	.zero		1


	//   ....[84]....
        /*0610*/ 	.word	0x00003730
        /*0614*/ 	.word	0x000000ff
        /*0618*/ 	.word	0x00000000
        /*061c*/ 	.short	0x010a
        /*061e*/ 	.byte	0x05
	.zero		1


	//   ....[85]....
        /*0620*/ 	.word	0x000037d0
        /*0624*/ 	.word	0x000000ff
        /*0628*/ 	.word	0x00000000
        /*062c*/ 	.short	0x010a
        /*062e*/ 	.byte	0x05
	.zero		1


	//   ....[86]....
        /*0630*/ 	.word	0x00003870
        /*0634*/ 	.word	0x000000ff
        /*0638*/ 	.word	0x00000000
        /*063c*/ 	.short	0x010a
        /*063e*/ 	.byte	0x05
	.zero		1


	//   ....[87]....
        /*0640*/ 	.word	0x00003910
        /*0644*/ 	.word	0x000000ff
        /*0648*/ 	.word	0x00000000
        /*064c*/ 	.short	0x010a
        /*064e*/ 	.byte	0x05
	.zero		1


	//   ....[88]....
        /*0650*/ 	.word	0x000039b0
        /*0654*/ 	.word	0x000000ff
        /*0658*/ 	.word	0x00000000
        /*065c*/ 	.short	0x010a
        /*065e*/ 	.byte	0x05
	.zero		1


	//   ....[89]....
        /*0660*/ 	.word	0x00003a50
        /*0664*/ 	.word	0x000000ff
        /*0668*/ 	.word	0x00000000
        /*066c*/ 	.short	0x010a
        /*066e*/ 	.byte	0x05
	.zero		1


	//   ....[90]....
        /*0670*/ 	.word	0x00003af0
        /*0674*/ 	.word	0x000000ff
        /*0678*/ 	.word	0x00000000
        /*067c*/ 	.short	0x010a
        /*067e*/ 	.byte	0x05
	.zero		1


	//   ....[91]....
        /*0680*/ 	.word	0x00003b90
        /*0684*/ 	.word	0x000000ff
        /*0688*/ 	.word	0x00000000
        /*068c*/ 	.short	0x010a
        /*068e*/ 	.byte	0x05
	.zero		1


	//   ....[92]....
        /*0690*/ 	.word	0x00003c30
        /*0694*/ 	.word	0x000000ff
        /*0698*/ 	.word	0x00000000
        /*069c*/ 	.short	0x010a
        /*069e*/ 	.byte	0x05
	.zero		1


	//   ....[93]....
        /*06a0*/ 	.word	0x00003cd0
        /*06a4*/ 	.word	0x000000ff
        /*06a8*/ 	.word	0x00000000
        /*06ac*/ 	.short	0x010a
        /*06ae*/ 	.byte	0x05
	.zero		1


	//   ....[94]....
        /*06b0*/ 	.word	0x00003d70
        /*06b4*/ 	.word	0x000000ff
        /*06b8*/ 	.word	0x00000000
        /*06bc*/ 	.short	0x010a
        /*06be*/ 	.byte	0x05
	.zero		1


	//   ....[95]....
        /*06c0*/ 	.word	0x00003e10
        /*06c4*/ 	.word	0x000000ff
        /*06c8*/ 	.word	0x00000000
        /*06cc*/ 	.short	0x010a
        /*06ce*/ 	.byte	0x05
	.zero		1


	//   ....[96]....
        /*06d0*/ 	.word	0x00003eb0
        /*06d4*/ 	.word	0x000000ff
        /*06d8*/ 	.word	0x00000000
        /*06dc*/ 	.short	0x010a
        /*06de*/ 	.byte	0x05
	.zero		1


	//   ....[97]....
        /*06e0*/ 	.word	0x00003f50
        /*06e4*/ 	.word	0x000000ff
        /*06e8*/ 	.word	0x00000000
        /*06ec*/ 	.short	0x010a
        /*06ee*/ 	.byte	0x05
	.zero		1


	//   ....[98]....
        /*06f0*/ 	.word	0x00003ff0
        /*06f4*/ 	.word	0x000000ff
        /*06f8*/ 	.word	0x00000000
        /*06fc*/ 	.short	0x010a
        /*06fe*/ 	.byte	0x05
	.zero		1


	//   ....[99]....
        /*0700*/ 	.word	0x000040a0
        /*0704*/ 	.word	0x00000000
        /*0708*/ 	.word	0x00000000
        /*070c*/ 	.short	0x010a
        /*070e*/ 	.byte	0xff
	.zero		1


	//   ....[100]....
        /*0710*/ 	.word	0x000041f0
        /*0714*/ 	.word	0x000000ff
        /*0718*/ 	.word	0x000001d8
        /*071c*/ 	.short	0x010a
        /*071e*/ 	.byte	0x04
	.zero		1


	//   ....[101]....
        /*0720*/ 	.word	0x00004290
        /*0724*/ 	.word	0x000000ff
        /*0728*/ 	.word	0x000001d0
        /*072c*/ 	.short	0x010a
        /*072e*/ 	.byte	0x04
	.zero		1


	//   ....[102]....
        /*0730*/ 	.word	0x00004330
        /*0734*/ 	.word	0x000000ff
        /*0738*/ 	.word	0x00000000
        /*073c*/ 	.short	0x0101
        /*073e*/ 	.byte	0x05
	.zero		1


	//   ....[103]....
        /*0740*/ 	.word	0x00004370
        /*0744*/ 	.word	0x000000ff
        /*0748*/ 	.word	0x000001d8
        /*074c*/ 	.short	0x0106
        /*074e*/ 	.byte	0x04
	.zero		1


	//   ....[104]....
        /*0750*/ 	.word	0x000043b0
        /*0754*/ 	.word	0x00000000
        /*0758*/ 	.word	0x000001d8
        /*075c*/ 	.short	0x010a
        /*075e*/ 	.byte	0xff
	.zero		1


	//   ....[105]....
        /*0760*/ 	.word	0x000048b0
        /*0764*/ 	.word	0x000000ff
        /*0768*/ 	.word	0x000001d0
        /*076c*/ 	.short	0x010a
        /*076e*/ 	.byte	0x13
	.zero		1


	//   ....[106]....
        /*0770*/ 	.word	0x00004960
        /*0774*/ 	.word	0x000000ff
        /*0778*/ 	.word	0x00000000
        /*077c*/ 	.short	0x0101
        /*077e*/ 	.byte	0x1d
	.zero		1


	//   ....[107]....
        /*0780*/ 	.word	0x00004970
        /*0784*/ 	.word	0x000000ff
        /*0788*/ 	.word	0x000001f0
        /*078c*/ 	.short	0x010a
        /*078e*/ 	.byte	0x17
	.zero		1


	//   ....[108]....
        /*0790*/ 	.word	0x00004a00
        /*0794*/ 	.word	0x000000ff
        /*0798*/ 	.word	0x00000000
        /*079c*/ 	.short	0x010a
        /*079e*/ 	.byte	0x04
	.zero		1


	//   ....[109]....
        /*07a0*/ 	.word	0x00004aa0
        /*07a4*/ 	.word	0x000000ff
        /*07a8*/ 	.word	0x00000000
        /*07ac*/ 	.short	0x010a
        /*07ae*/ 	.byte	0x0f
	.zero		1


	//   ....[110]....
        /*07b0*/ 	.word	0x00004be0
        /*07b4*/ 	.word	0x000000ff
        /*07b8*/ 	.word	0x00000000
        /*07bc*/ 	.short	0x010a
        /*07be*/ 	.byte	0x04
	.zero		1


	//   ....[111]....
        /*07c0*/ 	.word	0x00004e00
        /*07c4*/ 	.word	0x000000ff
        /*07c8*/ 	.word	0x00000000
        /*07cc*/ 	.short	0x010a
        /*07ce*/ 	.byte	0x04
	.zero		1


	//   ....[112]....
        /*07d0*/ 	.word	0x00004e90
        /*07d4*/ 	.word	0x000000ff
        /*07d8*/ 	.word	0x00000000
        /*07dc*/ 	.short	0x010a
        /*07de*/ 	.byte	0x04
	.zero		1


	//   ....[113]....
        /*07e0*/ 	.word	0x00005620
        /*07e4*/ 	.word	0x000000ff
        /*07e8*/ 	.word	0x000001d0
        /*07ec*/ 	.short	0x010a
        /*07ee*/ 	.byte	0x13
	.zero		1


	//   ....[114]....
        /*07f0*/ 	.word	0x000056c0
        /*07f4*/ 	.word	0x000000ff
        /*07f8*/ 	.word	0x00000000
        /*07fc*/ 	.short	0x0101
        /*07fe*/ 	.byte	0x2e
	.zero		1


	//   ....[115]....
        /*0800*/ 	.word	0x00005c20
        /*0804*/ 	.word	0x000000ff
        /*0808*/ 	.word	0x000001c8
        /*080c*/ 	.short	0x010a
        /*080e*/ 	.byte	0x13
	.zero		1


	//   ....[116]....
        /*0810*/ 	.word	0x00005d90
        /*0814*/ 	.word	0x000000ff
        /*0818*/ 	.word	0x000001b8
        /*081c*/ 	.short	0x010a
        /*081e*/ 	.byte	0x13
	.zero		1


	//   ....[117]....
        /*0820*/ 	.word	0x000062b0
        /*0824*/ 	.word	0x000000ff
        /*0828*/ 	.word	0x000001b0
        /*082c*/ 	.short	0x010b
        /*082e*/ 	.byte	0x13
	.zero		1


	//   ....[118]....
        /*0830*/ 	.word	0x000062e0
        /*0834*/ 	.word	0x000000ff
        /*0838*/ 	.word	0x00000000
        /*083c*/ 	.short	0x0101
        /*083e*/ 	.byte	0x30
	.zero		1


	//   ....[119]....
        /*0840*/ 	.word	0x00006370
        /*0844*/ 	.word	0x00000000
        /*0848*/ 	.word	0x000001b8
        /*084c*/ 	.short	0x010a
        /*084e*/ 	.byte	0xff
	.zero		1


	//   ....[120]....
        /*0850*/ 	.word	0x00006700
        /*0854*/ 	.word	0x000000ff
        /*0858*/ 	.word	0x000001d0
        /*085c*/ 	.short	0x010a
        /*085e*/ 	.byte	0x2b
	.zero		1


	//   ....[121]....
        /*0860*/ 	.word	0x000067d0
        /*0864*/ 	.word	0x000000ff
        /*0868*/ 	.word	0x00000000
        /*086c*/ 	.short	0x0101
        /*086e*/ 	.byte	0x04
	.zero		1


	//   ....[122]....
        /*0870*/ 	.word	0x000072e0
        /*0874*/ 	.word	0x000000ff
        /*0878*/ 	.word	0x000001b0
        /*087c*/ 	.short	0x010a
        /*087e*/ 	.byte	0x2b
	.zero		1


	//   ....[123]....
        /*0880*/ 	.word	0x000072f0
        /*0884*/ 	.word	0x00000048
        /*0888*/ 	.word	0x000001e0
        /*088c*/ 	.short	0x010a
        /*088e*/ 	.byte	0xff
	.zero		1


	//   ....[124]....
        /*0890*/ 	.word	0x00007440
        /*0894*/ 	.word	0x000000ff
        /*0898*/ 	.word	0x000001b0
        /*089c*/ 	.short	0x010a
        /*089e*/ 	.byte	0x2b
	.zero		1


	//   ....[125]....
        /*08a0*/ 	.word	0x00007530
        /*08a4*/ 	.word	0x000000ff
        /*08a8*/ 	.word	0x00000000
        /*08ac*/ 	.short	0x0101
        /*08ae*/ 	.byte	0x04
	.zero		1


	//   ....[126]....
        /*08b0*/ 	.word	0x00007590
        /*08b4*/ 	.word	0x00000048
        /*08b8*/ 	.word	0x000001e0
        /*08bc*/ 	.short	0x010a
        /*08be*/ 	.byte	0xff
	.zero		1


	//   ....[127]....
        /*08c0*/ 	.word	0x000079a0
        /*08c4*/ 	.word	0x000000ff
        /*08c8*/ 	.word	0x00000000
        /*08cc*/ 	.short	0x0101
        /*08ce*/ 	.byte	0x04
	.zero		1


	//   ....[128]....
        /*08d0*/ 	.word	0x00008800
        /*08d4*/ 	.word	0x00000000
        /*08d8*/ 	.word	0x000000d8
        /*08dc*/ 	.short	0x010a
        /*08de*/ 	.byte	0xff
	.zero		1


	//   ....[129]....
        /*08e0*/ 	.word	0x00008860
        /*08e4*/ 	.word	0x00000000
        /*08e8*/ 	.word	0x000000d8
        /*08ec*/ 	.short	0x010a
        /*08ee*/ 	.byte	0xff
	.zero		1


	//   ....[130]....
        /*08f0*/ 	.word	0x000088c0
        /*08f4*/ 	.word	0x00000000
        /*08f8*/ 	.word	0x000001d0
        /*08fc*/ 	.short	0x010a
        /*08fe*/ 	.byte	0xff
	.zero		1


	//   ....[131]....
        /*0900*/ 	.word	0x00008920
        /*0904*/ 	.word	0x00000000
        /*0908*/ 	.word	0x00000000
        /*090c*/ 	.short	0x010a
        /*090e*/ 	.byte	0xff
	.zero		1


	//   ....[132]....
        /*0910*/ 	.word	0x00008980
        /*0914*/ 	.word	0x00000000
        /*0918*/ 	.word	0x00000000
        /*091c*/ 	.short	0x010a
        /*091e*/ 	.byte	0xff
	.zero		1


	//   ....[133]....
        /*0920*/ 	.word	0x000089e0
        /*0924*/ 	.word	0x00000000
        /*0928*/ 	.word	0x00000000
        /*092c*/ 	.short	0x010a
        /*092e*/ 	.byte	0xff
	.zero		1


	//   ....[134]....
        /*0930*/ 	.word	0x00008a40
        /*0934*/ 	.word	0x00000000
        /*0938*/ 	.word	0x00000000
        /*093c*/ 	.short	0x010a
        /*093e*/ 	.byte	0xff
	.zero		1


	//   ....[135]....
        /*0940*/ 	.word	0x00008aa0
        /*0944*/ 	.word	0x00000000
        /*0948*/ 	.word	0x00000000
        /*094c*/ 	.short	0x010a
        /*094e*/ 	.byte	0xff
	.zero		1


	//   ....[136]....
        /*0950*/ 	.word	0x00008b00
        /*0954*/ 	.word	0x00000000
        /*0958*/ 	.word	0x00000000
        /*095c*/ 	.short	0x010a
        /*095e*/ 	.byte	0xff
	.zero		1


	//   ....[137]....
        /*0960*/ 	.word	0x00008b60
        /*0964*/ 	.word	0x00000000
        /*0968*/ 	.word	0x00000000
        /*096c*/ 	.short	0x010a
        /*096e*/ 	.byte	0xff
	.zero		1


	//   ....[138]....
        /*0970*/ 	.word	0x00008bc0
        /*0974*/ 	.word	0x00000000
        /*0978*/ 	.word	0x00000000
        /*097c*/ 	.short	0x010a
        /*097e*/ 	.byte	0xff
	.zero		1


	//   ....[139]....
        /*0980*/ 	.word	0x00008c20
        /*0984*/ 	.word	0x00000000
        /*0988*/ 	.word	0x00000000
        /*098c*/ 	.short	0x010a
        /*098e*/ 	.byte	0xff
	.zero		1


	//   ....[140]....
        /*0990*/ 	.word	0x00008c80
        /*0994*/ 	.word	0x00000000
        /*0998*/ 	.word	0x00000000
        /*099c*/ 	.short	0x010a
        /*099e*/ 	.byte	0xff
	.zero		1


	//   ....[141]....
        /*09a0*/ 	.word	0x00008ce0
        /*09a4*/ 	.word	0x00000000
        /*09a8*/ 	.word	0x00000000
        /*09ac*/ 	.short	0x010a
        /*09ae*/ 	.byte	0xff
	.zero		1


	//   ....[142]....
        /*09b0*/ 	.word	0x00008d40
        /*09b4*/ 	.word	0x00000000
        /*09b8*/ 	.word	0x00000000
        /*09bc*/ 	.short	0x010a
        /*09be*/ 	.byte	0xff
	.zero		1


	//   ....[143]....
        /*09c0*/ 	.word	0x00008da0
        /*09c4*/ 	.word	0x00000000
        /*09c8*/ 	.word	0x00000000
        /*09cc*/ 	.short	0x010a
        /*09ce*/ 	.byte	0xff
	.zero		1


	//   ....[144]....
        /*09d0*/ 	.word	0x00008e00
        /*09d4*/ 	.word	0x00000000
        /*09d8*/ 	.word	0x00000000
        /*09dc*/ 	.short	0x010a
        /*09de*/ 	.byte	0xff
	.zero		1


	//   ....[145]....
        /*09e0*/ 	.word	0x00008e60
        /*09e4*/ 	.word	0x00000000
        /*09e8*/ 	.word	0x00000000
        /*09ec*/ 	.short	0x010a
        /*09ee*/ 	.byte	0xff
	.zero		1


	//   ....[146]....
        /*09f0*/ 	.word	0x00008ec0
        /*09f4*/ 	.word	0x00000000
        /*09f8*/ 	.word	0x00000000
        /*09fc*/ 	.short	0x010a
        /*09fe*/ 	.byte	0xff
	.zero		1


	//   ....[147]....
        /*0a00*/ 	.word	0x00008f20
        /*0a04*/ 	.word	0x00000000
        /*0a08*/ 	.word	0x00000000
        /*0a0c*/ 	.short	0x010a
        /*0a0e*/ 	.byte	0xff
	.zero		1


	//   ....[148]....
        /*0a10*/ 	.word	0x00008f80
        /*0a14*/ 	.word	0x00000000
        /*0a18*/ 	.word	0x00000000
        /*0a1c*/ 	.short	0x010a
        /*0a1e*/ 	.byte	0xff
	.zero		1


	//   ....[149]....
        /*0a20*/ 	.word	0x00008fe0
        /*0a24*/ 	.word	0x00000000
        /*0a28*/ 	.word	0x00000000
        /*0a2c*/ 	.short	0x010a
        /*0a2e*/ 	.byte	0xff
	.zero		1


	//   ....[150]....
        /*0a30*/ 	.word	0x00009040
        /*0a34*/ 	.word	0x00000000
        /*0a38*/ 	.word	0x00000000
        /*0a3c*/ 	.short	0x010a
        /*0a3e*/ 	.byte	0xff
	.zero		1


	//   ....[151]....
        /*0a40*/ 	.word	0x000090a0
        /*0a44*/ 	.word	0x00000000
        /*0a48*/ 	.word	0x00000000
        /*0a4c*/ 	.short	0x010a
        /*0a4e*/ 	.byte	0xff
	.zero		1


	//   ....[152]....
        /*0a50*/ 	.word	0x00009100
        /*0a54*/ 	.word	0x00000000
        /*0a58*/ 	.word	0x00000000
        /*0a5c*/ 	.short	0x010a
        /*0a5e*/ 	.byte	0xff
	.zero		1


	//   ....[153]....
        /*0a60*/ 	.word	0x00009160
        /*0a64*/ 	.word	0x00000000
        /*0a68*/ 	.word	0x00000000
        /*0a6c*/ 	.short	0x010a
        /*0a6e*/ 	.byte	0xff
	.zero		1


	//   ....[154]....
        /*0a70*/ 	.word	0x000091c0
        /*0a74*/ 	.word	0x00000000
        /*0a78*/ 	.word	0x00000000
        /*0a7c*/ 	.short	0x010a
        /*0a7e*/ 	.byte	0xff
	.zero		1


	//   ....[155]....
        /*0a80*/ 	.word	0x00009220
        /*0a84*/ 	.word	0x00000000
        /*0a88*/ 	.word	0x00000000
        /*0a8c*/ 	.short	0x010a
        /*0a8e*/ 	.byte	0xff
	.zero		1


	//   ....[156]....
        /*0a90*/ 	.word	0x00009280
        /*0a94*/ 	.word	0x00000000
        /*0a98*/ 	.word	0x00000000
        /*0a9c*/ 	.short	0x010a
        /*0a9e*/ 	.byte	0xff
	.zero		1


	//   ....[157]....
        /*0aa0*/ 	.word	0x000092e0
        /*0aa4*/ 	.word	0x00000004
        /*0aa8*/ 	.word	0x000001d8
        /*0aac*/ 	.short	0x010a
        /*0aae*/ 	.byte	0xff
	.zero		1


	//   ....[158]....
        /*0ab0*/ 	.word	0x00009340
        /*0ab4*/ 	.word	0x00000004
        /*0ab8*/ 	.word	0x000001d0
        /*0abc*/ 	.short	0x010a
        /*0abe*/ 	.byte	0xff
	.zero		1


	//   ....[159]....
        /*0ac0*/ 	.word	0x000093a0
        /*0ac4*/ 	.word	0x00000000
        /*0ac8*/ 	.word	0x000001d0
        /*0acc*/ 	.short	0x010a
        /*0ace*/ 	.byte	0xff
	.zero		1


	//   ....[160]....
        /*0ad0*/ 	.word	0x00009400
        /*0ad4*/ 	.word	0x00000005
        /*0ad8*/ 	.word	0x000001f0
        /*0adc*/ 	.short	0x010a
        /*0ade*/ 	.byte	0xff
	.zero		1


	//   ....[161]....
        /*0ae0*/ 	.word	0x00009460
        /*0ae4*/ 	.word	0x00000000
        /*0ae8*/ 	.word	0x00000000
        /*0aec*/ 	.short	0x010a
        /*0aee*/ 	.byte	0xff
	.zero		1


	//   ....[162]....
        /*0af0*/ 	.word	0x000094c0
        /*0af4*/ 	.word	0x00000000
        /*0af8*/ 	.word	0x00000000
        /*0afc*/ 	.short	0x010a
        /*0afe*/ 	.byte	0xff
	.zero		1


	//   ....[163]....
        /*0b00*/ 	.word	0x00009520
        /*0b04*/ 	.word	0x00000000
        /*0b08*/ 	.word	0x00000000
        /*0b0c*/ 	.short	0x010a
        /*0b0e*/ 	.byte	0xff
	.zero		1


	//   ....[164]....
        /*0b10*/ 	.word	0x00009580
        /*0b14*/ 	.word	0x00000000
        /*0b18*/ 	.word	0x000001d0
        /*0b1c*/ 	.short	0x010a
        /*0b1e*/ 	.byte	0xff
	.zero		1


	//   ....[165]....
        /*0b20*/ 	.word	0x000095e0
        /*0b24*/ 	.word	0x00000000
        /*0b28*/ 	.word	0x000001c8
        /*0b2c*/ 	.short	0x010a
        /*0b2e*/ 	.byte	0xff
	.zero		1


	//   ....[166]....
        /*0b30*/ 	.word	0x00009640
        /*0b34*/ 	.word	0x00000009
        /*0b38*/ 	.word	0x000001b8
        /*0b3c*/ 	.short	0x010a
        /*0b3e*/ 	.byte	0xff
	.zero		1


	//   ....[167]....
        /*0b40*/ 	.word	0x000096a0
        /*0b44*/ 	.word	0x00000000
        /*0b48*/ 	.word	0x000001d0
        /*0b4c*/ 	.short	0x010a
        /*0b4e*/ 	.byte	0xff
	.zero		1


	//   ....[168]....
        /*0b50*/ 	.word	0x00009700
        /*0b54*/ 	.word	0x00000000
        /*0b58*/ 	.word	0x000001b0
        /*0b5c*/ 	.short	0x010a
        /*0b5e*/ 	.byte	0xff
	.zero		1


	//   ....[169]....
        /*0b60*/ 	.word	0x00009750
        /*0b64*/ 	.word	0x00000048
        /*0b68*/ 	.word	0x000001e0
        /*0b6c*/ 	.short	0x010a
        /*0b6e*/ 	.byte	0xff
	.zero		1


	//----- nvinfo : EIATTR_NUM_MBARRIERS
	.align		4
.L_47:
        /*0b70*/ 	.byte	0x03, 0x38
        /*0b72*/ 	.short	0x0040


	//----- nvinfo : EIATTR_EXIT_INSTR_OFFSETS
	.align		4
        /*0b74*/ 	.byte	0x04, 0x1c
        /*0b76*/ 	.short	(.L_49 - .L_48)


	//   ....[0]....
.L_48:
        /*0b78*/ 	.word	0x000040d0


	//   ....[1]....
        /*0b7c*/ 	.word	0x00004380


	//   ....[2]....
        /*0b80*/ 	.word	0x000043e0


	//   ....[3]....
        /*0b84*/ 	.word	0x00005100


	//   ....[4]....
        /*0b88*/ 	.word	0x000063a0


	//   ....[5]....
        /*0b8c*/ 	.word	0x000063e0


	//   ....[6]....
        /*0b90*/ 	.word	0x000087e0


	//----- nvinfo : EIATTR_MAX_THREADS
	.align		4
.L_49:
        /*0b94*/ 	.byte	0x04, 0x05
        /*0b96*/ 	.short	(.L_51 - .L_50)
.L_50:
        /*0b98*/ 	.word	0x00000100
        /*0b9c*/ 	.word	0x00000001
        /*0ba0*/ 	.word	0x00000001


	//----- nvinfo : EIATTR_CRS_STACK_SIZE
	.align		4
.L_51:
        /*0ba4*/ 	.byte	0x04, 0x1e
        /*0ba6*/ 	.short	(.L_53 - .L_52)
.L_52:
        /*0ba8*/ 	.word	0x00000000


	//----- nvinfo : EIATTR_CBANK_PARAM_SIZE
	.align		4
.L_53:
        /*0bac*/ 	.byte	0x03, 0x19
        /*0bae*/ 	.short	0x0900


	//----- nvinfo : EIATTR_PARAM_CBANK
	.align		4
        /*0bb0*/ 	.byte	0x04, 0x0a
        /*0bb2*/ 	.short	(.L_55 - .L_54)
	.align		4
.L_54:
        /*0bb4*/ 	.word	index@(.nv.constant0._ZN7cutlass13device_kernelINS_4conv6kernel13ConvUniversalINS1_16ConvProblemShapeILNS1_8OperatorE2ELi3EEENS1_10collective14CollectiveConvINS1_47MainloopSm100TmaUmmaWarpSpecializedImplicitGemmILS5_2ELi27ELi3ELi1ELi2EN4cute5tupleIJNSA_1CILi1EEESD_SD_EEEEENSB_IJNSC_ILi64EEENSB_IJSG_EEESH_EEENS_12float_e4m3_tESJ_NSA_8TiledMMAINSA_8MMA_AtomIJNSA_10MMA_TraitsINSA_19SM100_MMA_F8F6F4_SSEJSJ_SJ_fSG_SG_NSA_17integral_constantINSA_4UMMA5MajorELSQ_1EEESR_NSO_INSP_7ScaleInELSS_0EEEST_EEEEEENSA_6LayoutISE_NSB_IJNSC_ILi0EEESX_SX_EEEEENSB_IJNSA_10UnderscoreES10_S10_EEEEENS7_6detail27Sm100ImplicitGemmTileTraitsINSA_13SM90_TMA_LOADENSA_14ComposedLayoutINSA_7SwizzleILi2ELi4ELi3EEENSA_18smem_ptr_flag_bitsILi8EEENSW_INSB_IJSG_NSC_ILi8EEEEEENSB_IJSD_SG_EEEEEEEvEENS14_INSA_20SM90_TMA_LOAD_IM2COLES1F_vEEEENS_8epilogue10collective18CollectiveEpilogueINS1K_23Sm100TmaWarpSpecializedILi1ELi1ELi32ELb0ELb0EEEJSI_NSB_IJNSW_ISG_SD_EES1P_EEESJ_NSB_IJlNSB_IJSD_lllEEESX_EEESJ_S1S_NS1K_6fusion15FusionCallbacksIS1O_NS1T_17LinearCombinationISJ_fSJ_fLNS_15FloatRoundStyleE2EEESI_S1Q_JEEENSA_5SM1004TMEM4LOAD26SM100_TMEM_LOAD_16dp32b32xES15_NS16_IS18_S1A_NSW_INSB_IJS1B_SG_EEENSB_IJSG_SD_EEEEEEENSA_39AutoVectorizingCopyWithAssumedAlignmentILi128EEENSA_14SM90_TMA_STOREES26_S28_S28_EEEvvEEEEvNT_6ParamsE)
        /*0bb8*/ 	.short	0x0380
        /*0bba*/ 	.short	0x0900


	//----- nvinfo : EIATTR_SW_WAR
	.align		4
.L_55:
        /*0bbc*/ 	.byte	0x04, 0x36
        /*0bbe*/ 	.short	(.L_57 - .L_56)
.L_56:
        /*0bc0*/ 	.word	0x00000008
.L_57:


//--------------------- .nv.callgraph             --------------------------
	.section	.nv.callgraph,"",@"SHT_CUDA_CALLGRAPH"
	.align	4
	.sectionentsize	8
	.align		4
        /*0000*/ 	.word	0x00000000
	.align		4
        /*0004*/ 	.word	0xffffffff
	.align		4
        /*0008*/ 	.word	index@(_ZN7cutlass13device_kernelINS_4conv6kernel13ConvUniversalINS1_16ConvProblemShapeILNS1_8OperatorE2ELi3EEENS1_10collective14CollectiveConvINS1_47MainloopSm100TmaUmmaWarpSpecializedImplicitGemmILS5_2ELi27ELi3ELi1ELi2EN4cute5tupleIJNSA_1CILi1EEESD_SD_EEEEENSB_IJNSC_ILi64EEENSB_IJSG_EEESH_EEENS_12float_e4m3_tESJ_NSA_8TiledMMAINSA_8MMA_AtomIJNSA_10MMA_TraitsINSA_19SM100_MMA_F8F6F4_SSEJSJ_SJ_fSG_SG_NSA_17integral_constantINSA_4UMMA5MajorELSQ_1EEESR_NSO_INSP_7ScaleInELSS_0EEEST_EEEEEENSA_6LayoutISE_NSB_IJNSC_ILi0EEESX_SX_EEEEENSB_IJNSA_10UnderscoreES10_S10_EEEEENS7_6detail27Sm100ImplicitGemmTileTraitsINSA_13SM90_TMA_LOADENSA_14ComposedLayoutINSA_7SwizzleILi2ELi4ELi3EEENSA_18smem_ptr_flag_bitsILi8EEENSW_INSB_IJSG_NSC_ILi8EEEEEENSB_IJSD_SG_EEEEEEEvEENS14_INSA_20SM90_TMA_LOAD_IM2COLES1F_vEEEENS_8epilogue10collective18CollectiveEpilogueINS1K_23Sm100TmaWarpSpecializedILi1ELi1ELi32ELb0ELb0EEEJSI_NSB_IJNSW_ISG_SD_EES1P_EEESJ_NSB_IJlNSB_IJSD_lllEEESX_EEESJ_S1S_NS1K_6fusion15FusionCallbacksIS1O_NS1T_17LinearCombinationISJ_fSJ_fLNS_15FloatRoundStyleE2EEESI_S1Q_JEEENSA_5SM1004TMEM4LOAD26SM100_TMEM_LOAD_16dp32b32xES15_NS16_IS18_S1A_NSW_INSB_IJS1B_SG_EEENSB_IJSG_SD_EEEEEEENSA_39AutoVectorizingCopyWithAssumedAlignmentILi128EEENSA_14SM90_TMA_STOREES26_S28_S28_EEEvvEEEEvNT_6ParamsE)
	.align		4
        /*000c*/ 	.word	index@(__assertfail)
	.align		4
        /*0010*/ 	.word	0x00000000
	.align		4
        /*0014*/ 	.word	0xfffffffe
	.align		4
        /*0018*/ 	.word	0x00000000
	.align		4
        /*001c*/ 	.word	0xfffffffd
	.align		4
        /*0020*/ 	.word	0x00000000
	.align		4
        /*0024*/ 	.word	0xfffffffc


//--------------------- .nv.constant4             --------------------------
	.section	.nv.constant4,"a",@progbits
	.align	8
	.align		8
.nv.constant4:
        /*0000*/ 	.dword	__assertfail
	.align		8
        /*0008*/ 	.dword	__unnamed_1
	.align		8
        /*0010*/ 	.dword	__unnamed_2
	.align		8
        /*0018*/ 	.dword	_ZN39_INTERNAL_e5b0ed10_4_k_cu_c3f0e467_40414cuda3std3__45__cpo5beginE
	.align		8
        /*0020*/ 	.dword	_ZN39_INTERNAL_e5b0ed10_4_k_cu_c3f0e467_40414cuda3std3__45__cpo3endE
	.align		8
        /*0028*/ 	.dword	_ZN39_INTERNAL_e5b0ed10_4_k_cu_c3f0e467_40414cuda3std3__45__cpo6cbeginE
	.align		8
        /*0030*/ 	.dword	_ZN39_INTERNAL_e5b0ed10_4_k_cu_c3f0e467_40414cuda3std3__45__cpo4cendE
	.align		8
        /*0038*/ 	.dword	_ZN39_INTERNAL_e5b0ed10_4_k_cu_c3f0e467_40414cuda3std3__441_GLOBAL__N__e5b0ed10_4_k_cu_c3f0e467_40416ignoreE
	.align		8
        /*0040*/ 	.dword	_ZN39_INTERNAL_e5b0ed10_4_k_cu_c3f0e467_40414cuda3std3__419piecewise_constructE
	.align		8
        /*0048*/ 	.dword	_ZN39_INTERNAL_e5b0ed10_4_k_cu_c3f0e467_40414cuda3std3__48in_placeE
	.align		8
        /*0050*/ 	.dword	_ZN39_INTERNAL_e5b0ed10_4_k_cu_c3f0e467_40414cuda3std6ranges3__45__cpo4swapE
	.align		8
        /*0058*/ 	.dword	_ZN39_INTERNAL_e5b0ed10_4_k_cu_c3f0e467_40414cuda3std6ranges3__45__cpo9iter_moveE
	.align		8
        /*0060*/ 	.dword	_ZN39_INTERNAL_e5b0ed10_4_k_cu_c3f0e467_40414cute7productE
	.align		8
        /*0068*/ 	.dword	_ZN39_INTERNAL_e5b0ed10_4_k_cu_c3f0e467_40414cute1_E
	.align		8
        /*0070*/ 	.dword	$str$27
	.align		8
        /*0078*/ 	.dword	$str$28
	.align		8
        /*0080*/ 	.dword	$str$29
	.align		8
        /*0088*/ 	.dword	$str$30


//--------------------- .text._ZN7cutlass13device_kernelINS_4conv6kernel13ConvUniversalINS1_16ConvProblemShapeILNS1_8OperatorE2ELi3EEENS1_10collective14CollectiveConvINS1_47MainloopSm100TmaUmmaWarpSpecializedImplicitGemmILS5_2ELi27ELi3ELi1ELi2EN4cute5tupleIJNSA_1CILi1EEESD_SD_EEEEENSB_IJNSC_ILi64EEENSB_IJSG_EEESH_EEENS_12float_e4m3_tESJ_NSA_8TiledMMAINSA_8MMA_AtomIJNSA_10MMA_TraitsINSA_19SM100_MMA_F8F6F4_SSEJSJ_SJ_fSG_SG_NSA_17integral_constantINSA_4UMMA5MajorELSQ_1EEESR_NSO_INSP_7ScaleInELSS_0EEEST_EEEEEENSA_6LayoutISE_NSB_IJNSC_ILi0EEESX_SX_EEEEENSB_IJNSA_10UnderscoreES10_S10_EEEEENS7_6detail27Sm100ImplicitGemmTileTraitsINSA_13SM90_TMA_LOADENSA_14ComposedLayoutINSA_7SwizzleILi2ELi4ELi3EEENSA_18smem_ptr_flag_bitsILi8EEENSW_INSB_IJSG_NSC_ILi8EEEEEENSB_IJSD_SG_EEEEEEEvEENS14_INSA_20SM90_TMA_LOAD_IM2COLES1F_vEEEENS_8epilogue10collective18CollectiveEpilogueINS1K_23Sm100TmaWarpSpecializedILi1ELi1ELi32ELb0ELb0EEEJSI_NSB_IJNSW_ISG_SD_EES1P_EEESJ_NSB_IJlNSB_IJSD_lllEEESX_EEESJ_S1S_NS1K_6fusion15FusionCallbacksIS1O_NS1T_17LinearCombinationISJ_fSJ_fLNS_15FloatRoundStyleE2EEESI_S1Q_JEEENSA_5SM1004TMEM4LOAD26SM100_TMEM_LOAD_16dp32b32xES15_NS16_IS18_S1A_NSW_INSB_IJS1B_SG_EEENSB_IJSG_SD_EEEEEEENSA_39AutoVectorizingCopyWithAssumedAlignmentILi128EEENSA_14SM90_TMA_STOREES26_S28_S28_EEEvvEEEEvNT_6ParamsE --------------------------
	.section	.text._ZN7cutlass13device_kernelINS_4conv6kernel13ConvUniversalINS1_16ConvProblemShapeILNS1_8OperatorE2ELi3EEENS1_10collective14CollectiveConvINS1_47MainloopSm100TmaUmmaWarpSpecializedImplicitGemmILS5_2ELi27ELi3ELi1ELi2EN4cute5tupleIJNSA_1CILi1EEESD_SD_EEEEENSB_IJNSC_ILi64EEENSB_IJSG_EEESH_EEENS_12float_e4m3_tESJ_NSA_8TiledMMAINSA_8MMA_AtomIJNSA_10MMA_TraitsINSA_19SM100_MMA_F8F6F4_SSEJSJ_SJ_fSG_SG_NSA_17integral_constantINSA_4UMMA5MajorELSQ_1EEESR_NSO_INSP_7ScaleInELSS_0EEEST_EEEEEENSA_6LayoutISE_NSB_IJNSC_ILi0EEESX_SX_EEEEENSB_IJNSA_10UnderscoreES10_S10_EEEEENS7_6detail27Sm100ImplicitGemmTileTraitsINSA_13SM90_TMA_LOADENSA_14ComposedLayoutINSA_7SwizzleILi2ELi4ELi3EEENSA_18smem_ptr_flag_bitsILi8EEENSW_INSB_IJSG_NSC_ILi8EEEEEENSB_IJSD_SG_EEEEEEEvEENS14_INSA_20SM90_TMA_LOAD_IM2COLES1F_vEEEENS_8epilogue10collective18CollectiveEpilogueINS1K_23Sm100TmaWarpSpecializedILi1ELi1ELi32ELb0ELb0EEEJSI_NSB_IJNSW_ISG_SD_EES1P_EEESJ_NSB_IJlNSB_IJSD_lllEEESX_EEESJ_S1S_NS1K_6fusion15FusionCallbacksIS1O_NS1T_17LinearCombinationISJ_fSJ_fLNS_15FloatRoundStyleE2EEESI_S1Q_JEEENSA_5SM1004TMEM4LOAD26SM100_TMEM_LOAD_16dp32b32xES15_NS16_IS18_S1A_NSW_INSB_IJS1B_SG_EEENSB_IJSG_SD_EEEEEEENSA_39AutoVectorizingCopyWithAssumedAlignmentILi128EEENSA_14SM90_TMA_STOREES26_S28_S28_EEEvvEEEEvNT_6ParamsE,"ax",@progbits
	.align	128
.text._ZN7cutlass13device_kernelINS_4conv6kernel13ConvUniversalINS1_16ConvProblemShapeILNS1_8OperatorE2ELi3EEENS1_10collective14CollectiveConvINS1_47MainloopSm100TmaUmmaWarpSpecializedImplicitGemmILS5_2ELi27ELi3ELi1ELi2EN4cute5tupleIJNSA_1CILi1EEESD_SD_EEEEENSB_IJNSC_ILi64EEENSB_IJSG_EEESH_EEENS_12float_e4m3_tESJ_NSA_8TiledMMAINSA_8MMA_AtomIJNSA_10MMA_TraitsINSA_19SM100_MMA_F8F6F4_SSEJSJ_SJ_fSG_SG_NSA_17integral_constantINSA_4UMMA5MajorELSQ_1EEESR_NSO_INSP_7ScaleInELSS_0EEEST_EEEEEENSA_6LayoutISE_NSB_IJNSC_ILi0EEESX_SX_EEEEENSB_IJNSA_10UnderscoreES10_S10_EEEEENS7_6detail27Sm100ImplicitGemmTileTraitsINSA_13SM90_TMA_LOADENSA_14ComposedLayoutINSA_7SwizzleILi2ELi4ELi3EEENSA_18smem_ptr_flag_bitsILi8EEENSW_INSB_IJSG_NSC_ILi8EEEEEENSB_IJSD_SG_EEEEEEEvEENS14_INSA_20SM90_TMA_LOAD_IM2COLES1F_vEEEENS_8epilogue10collective18CollectiveEpilogueINS1K_23Sm100TmaWarpSpecializedILi1ELi1ELi32ELb0ELb0EEEJSI_NSB_IJNSW_ISG_SD_EES1P_EEESJ_NSB_IJlNSB_IJSD_lllEEESX_EEESJ_S1S_NS1K_6fusion15FusionCallbacksIS1O_NS1T_17LinearCombinationISJ_fSJ_fLNS_15FloatRoundStyleE2EEESI_S1Q_JEEENSA_5SM1004TMEM4LOAD26SM100_TMEM_LOAD_16dp32b32xES15_NS16_IS18_S1A_NSW_INSB_IJS1B_SG_EEENSB_IJSG_SD_EEEEEEENSA_39AutoVectorizingCopyWithAssumedAlignmentILi128EEENSA_14SM90_TMA_STOREES26_S28_S28_EEEvvEEEEvNT_6ParamsE:
        .type           _ZN7cutlass13device_kernelINS_4conv6kernel13ConvUniversalINS1_16ConvProblemShapeILNS1_8OperatorE2ELi3EEENS1_10collective14CollectiveConvINS1_47MainloopSm100TmaUmmaWarpSpecializedImplicitGemmILS5_2ELi27ELi3ELi1ELi2EN4cute5tupleIJNSA_1CILi1EEESD_SD_EEEEENSB_IJNSC_ILi64EEENSB_IJSG_EEESH_EEENS_12float_e4m3_tESJ_NSA_8TiledMMAINSA_8MMA_AtomIJNSA_10MMA_TraitsINSA_19SM100_MMA_F8F6F4_SSEJSJ_SJ_fSG_SG_NSA_17integral_constantINSA_4UMMA5MajorELSQ_1EEESR_NSO_INSP_7ScaleInELSS_0EEEST_EEEEEENSA_6LayoutISE_NSB_IJNSC_ILi0EEESX_SX_EEEEENSB_IJNSA_10UnderscoreES10_S10_EEEEENS7_6detail27Sm100ImplicitGemmTileTraitsINSA_13SM90_TMA_LOADENSA_14ComposedLayoutINSA_7SwizzleILi2ELi4ELi3EEENSA_18smem_ptr_flag_bitsILi8EEENSW_INSB_IJSG_NSC_ILi8EEEEEENSB_IJSD_SG_EEEEEEEvEENS14_INSA_20SM90_TMA_LOAD_IM2COLES1F_vEEEENS_8epilogue10collective18CollectiveEpilogueINS1K_23Sm100TmaWarpSpecializedILi1ELi1ELi32ELb0ELb0EEEJSI_NSB_IJNSW_ISG_SD_EES1P_EEESJ_NSB_IJlNSB_IJSD_lllEEESX_EEESJ_S1S_NS1K_6fusion15FusionCallbacksIS1O_NS1T_17LinearCombinationISJ_fSJ_fLNS_15FloatRoundStyleE2EEESI_S1Q_JEEENSA_5SM1004TMEM4LOAD26SM100_TMEM_LOAD_16dp32b32xES15_NS16_IS18_S1A_NSW_INSB_IJS1B_SG_EEENSB_IJSG_SD_EEEEEEENSA_39AutoVectorizingCopyWithAssumedAlignmentILi128EEENSA_14SM90_TMA_STOREES26_S28_S28_EEEvvEEEEvNT_6ParamsE,@function
        .size           _ZN7cutlass13device_kernelINS_4conv6kernel13ConvUniversalINS1_16ConvProblemShapeILNS1_8OperatorE2ELi3EEENS1_10collective14CollectiveConvINS1_47MainloopSm100TmaUmmaWarpSpecializedImplicitGemmILS5_2ELi27ELi3ELi1ELi2EN4cute5tupleIJNSA_1CILi1EEESD_SD_EEEEENSB_IJNSC_ILi64EEENSB_IJSG_EEESH_EEENS_12float_e4m3_tESJ_NSA_8TiledMMAINSA_8MMA_AtomIJNSA_10MMA_TraitsINSA_19SM100_MMA_F8F6F4_SSEJSJ_SJ_fSG_SG_NSA_17integral_constantINSA_4UMMA5MajorELSQ_1EEESR_NSO_INSP_7ScaleInELSS_0EEEST_EEEEEENSA_6LayoutISE_NSB_IJNSC_ILi0EEESX_SX_EEEEENSB_IJNSA_10UnderscoreES10_S10_EEEEENS7_6detail27Sm100ImplicitGemmTileTraitsINSA_13SM90_TMA_LOADENSA_14ComposedLayoutINSA_7SwizzleILi2ELi4ELi3EEENSA_18smem_ptr_flag_bitsILi8EEENSW_INSB_IJSG_NSC_ILi8EEEEEENSB_IJSD_SG_EEEEEEEvEENS14_INSA_20SM90_TMA_LOAD_IM2COLES1F_vEEEENS_8epilogue10collective18CollectiveEpilogueINS1K_23Sm100TmaWarpSpecializedILi1ELi1ELi32ELb0ELb0EEEJSI_NSB_IJNSW_ISG_SD_EES1P_EEESJ_NSB_IJlNSB_IJSD_lllEEESX_EEESJ_S1S_NS1K_6fusion15FusionCallbacksIS1O_NS1T_17LinearCombinationISJ_fSJ_fLNS_15FloatRoundStyleE2EEESI_S1Q_JEEENSA_5SM1004TMEM4LOAD26SM100_TMEM_LOAD_16dp32b32xES15_NS16_IS18_S1A_NSW_INSB_IJS1B_SG_EEENSB_IJSG_SD_EEEEEEENSA_39AutoVectorizingCopyWithAssumedAlignmentILi128EEENSA_14SM90_TMA_STOREES26_S28_S28_EEEvvEEEEvNT_6ParamsE,(.L_x_190 - _ZN7cutlass13device_kernelINS_4conv6kernel13ConvUniversalINS1_16ConvProblemShapeILNS1_8OperatorE2ELi3EEENS1_10collective14CollectiveConvINS1_47MainloopSm100TmaUmmaWarpSpecializedImplicitGemmILS5_2ELi27ELi3ELi1ELi2EN4cute5tupleIJNSA_1CILi1EEESD_SD_EEEEENSB_IJNSC_ILi64EEENSB_IJSG_EEESH_EEENS_12float_e4m3_tESJ_NSA_8TiledMMAINSA_8MMA_AtomIJNSA_10MMA_TraitsINSA_19SM100_MMA_F8F6F4_SSEJSJ_SJ_fSG_SG_NSA_17integral_constantINSA_4UMMA5MajorELSQ_1EEESR_NSO_INSP_7ScaleInELSS_0EEEST_EEEEEENSA_6LayoutISE_NSB_IJNSC_ILi0EEESX_SX_EEEEENSB_IJNSA_10UnderscoreES10_S10_EEEEENS7_6detail27Sm100ImplicitGemmTileTraitsINSA_13SM90_TMA_LOADENSA_14ComposedLayoutINSA_7SwizzleILi2ELi4ELi3EEENSA_18smem_ptr_flag_bitsILi8EEENSW_INSB_IJSG_NSC_ILi8EEEEEENSB_IJSD_SG_EEEEEEEvEENS14_INSA_20SM90_TMA_LOAD_IM2COLES1F_vEEEENS_8epilogue10collective18CollectiveEpilogueINS1K_23Sm100TmaWarpSpecializedILi1ELi1ELi32ELb0ELb0EEEJSI_NSB_IJNSW_ISG_SD_EES1P_EEESJ_NSB_IJlNSB_IJSD_lllEEESX_EEESJ_S1S_NS1K_6fusion15FusionCallbacksIS1O_NS1T_17LinearCombinationISJ_fSJ_fLNS_15FloatRoundStyleE2EEESI_S1Q_JEEENSA_5SM1004TMEM4LOAD26SM100_TMEM_LOAD_16dp32b32xES15_NS16_IS18_S1A_NSW_INSB_IJS1B_SG_EEENSB_IJSG_SD_EEEEEEENSA_39AutoVectorizingCopyWithAssumedAlignmentILi128EEENSA_14SM90_TMA_STOREES26_S28_S28_EEEvvEEEEvNT_6ParamsE)
        .other          _ZN7cutlass13device_kernelINS_4conv6kernel13ConvUniversalINS1_16ConvProblemShapeILNS1_8OperatorE2ELi3EEENS1_10collective14CollectiveConvINS1_47MainloopSm100TmaUmmaWarpSpecializedImplicitGemmILS5_2ELi27ELi3ELi1ELi2EN4cute5tupleIJNSA_1CILi1EEESD_SD_EEEEENSB_IJNSC_ILi64EEENSB_IJSG_EEESH_EEENS_12float_e4m3_tESJ_NSA_8TiledMMAINSA_8MMA_AtomIJNSA_10MMA_TraitsINSA_19SM100_MMA_F8F6F4_SSEJSJ_SJ_fSG_SG_NSA_17integral_constantINSA_4UMMA5MajorELSQ_1EEESR_NSO_INSP_7ScaleInELSS_0EEEST_EEEEEENSA_6LayoutISE_NSB_IJNSC_ILi0EEESX_SX_EEEEENSB_IJNSA_10UnderscoreES10_S10_EEEEENS7_6detail27Sm100ImplicitGemmTileTraitsINSA_13SM90_TMA_LOADENSA_14ComposedLayoutINSA_7SwizzleILi2ELi4ELi3EEENSA_18smem_ptr_flag_bitsILi8EEENSW_INSB_IJSG_NSC_ILi8EEEEEENSB_IJSD_SG_EEEEEEEvEENS14_INSA_20SM90_TMA_LOAD_IM2COLES1F_vEEEENS_8epilogue10collective18CollectiveEpilogueINS1K_23Sm100TmaWarpSpecializedILi1ELi1ELi32ELb0ELb0EEEJSI_NSB_IJNSW_ISG_SD_EES1P_EEESJ_NSB_IJlNSB_IJSD_lllEEESX_EEESJ_S1S_NS1K_6fusion15FusionCallbacksIS1O_NS1T_17LinearCombinationISJ_fSJ_fLNS_15FloatRoundStyleE2EEESI_S1Q_JEEENSA_5SM1004TMEM4LOAD26SM100_TMEM_LOAD_16dp32b32xES15_NS16_IS18_S1A_NSW_INSB_IJS1B_SG_EEENSB_IJSG_SD_EEEEEEENSA_39AutoVectorizingCopyWithAssumedAlignmentILi128EEENSA_14SM90_TMA_STOREES26_S28_S28_EEEvvEEEEvNT_6ParamsE,@"STO_CUDA_ENTRY STV_DEFAULT"
_ZN7cutlass13device_kernelINS_4conv6kernel13ConvUniversalINS1_16ConvProblemShapeILNS1_8OperatorE2ELi3EEENS1_10collective14CollectiveConvINS1_47MainloopSm100TmaUmmaWarpSpecializedImplicitGemmILS5_2ELi27ELi3ELi1ELi2EN4cute5tupleIJNSA_1CILi1EEESD_SD_EEEEENSB_IJNSC_ILi64EEENSB_IJSG_EEESH_EEENS_12float_e4m3_tESJ_NSA_8TiledMMAINSA_8MMA_AtomIJNSA_10MMA_TraitsINSA_19SM100_MMA_F8F6F4_SSEJSJ_SJ_fSG_SG_NSA_17integral_constantINSA_4UMMA5MajorELSQ_1EEESR_NSO_INSP_7ScaleInELSS_0EEEST_EEEEEENSA_6LayoutISE_NSB_IJNSC_ILi0EEESX_SX_EEEEENSB_IJNSA_10UnderscoreES10_S10_EEEEENS7_6detail27Sm100ImplicitGemmTileTraitsINSA_13SM90_TMA_LOADENSA_14ComposedLayoutINSA_7SwizzleILi2ELi4ELi3EEENSA_18smem_ptr_flag_bitsILi8EEENSW_INSB_IJSG_NSC_ILi8EEEEEENSB_IJSD_SG_EEEEEEEvEENS14_INSA_20SM90_TMA_LOAD_IM2COLES1F_vEEEENS_8epilogue10collective18CollectiveEpilogueINS1K_23Sm100TmaWarpSpecializedILi1ELi1ELi32ELb0ELb0EEEJSI_NSB_IJNSW_ISG_SD_EES1P_EEESJ_NSB_IJlNSB_IJSD_lllEEESX_EEESJ_S1S_NS1K_6fusion15FusionCallbacksIS1O_NS1T_17LinearCombinationISJ_fSJ_fLNS_15FloatRoundStyleE2EEESI_S1Q_JEEENSA_5SM1004TMEM4LOAD26SM100_TMEM_LOAD_16dp32b32xES15_NS16_IS18_S1A_NSW_INSB_IJS1B_SG_EEENSB_IJSG_SD_EEEEEEENSA_39AutoVectorizingCopyWithAssumedAlignmentILi128EEENSA_14SM90_TMA_STOREES26_S28_S28_EEEvvEEEEvNT_6ParamsE:
[----:B------:R-:W1:Y:S01]  /*0000*/  LDC R1, c[0x0][0x37c] ;  /* 0x0000df00ff017b82 */ /* 0x000e620000000800 */
[----:B------:R-:W2:Y:S07]  /*0010*/  S2R R76, SR_TID.X ;  /* 0x00000000004c7919 */ /* 0x000eae0000002100 */
[----:B------:R-:W3:Y:S01]  /*0020*/  LDC.64 R2, c[0x0][0x990] ;  /* 0x00026400ff027b82 */ /* 0x000ee20000000a00 */
[----:B------:R-:W-:Y:S01]  /*0030*/  ELECT P2, URZ, PT ;  /* 0x0000000000ff782f */ /* 0x000fe20003840000 */
[----:B-1----:R-:W-:Y:S01]  /*0040*/  VIADD R1, R1, 0xfffffff8 ;  /* 0xfffffff801017836 */ /* 0x002fe20000000000 */
[----:B------:R-:W-:-:S02]  /*0050*/  PRMT R82, RZ, 0x7610, R82 ;  /* 0x00007610ff527816 */ /* 0x000fc40000000052 */
[----:B---3--:R-:W-:-:S04]  /*0060*/  ISETP.NE.U32.AND P0, PT, R2, RZ, PT ;  /* 0x000000ff0200720c */ /* 0x008fc80003f05070 */
[----:B------:R-:W-:Y:S02]  /*0070*/  ISETP.NE.AND.EX P0, PT, R3, RZ, PT, P0 ;  /* 0x000000ff0300720c */ /* 0x000fe40003f05300 */
[----:B--2---:R-:W-:-:S05]  /*0080*/  SHF.R.U32.HI R83, RZ, 0x5, R76 ;  /* 0x00000005ff537819 */ /* 0x004fca000001164c */
[----:B------:R-:W1:Y:S02]  /*0090*/  SHFL.IDX PT, R0, R83, RZ, 0x1f ;  /* 0x00001fff53007589 */ /* 0x000e6400000e0000 */
[----:B-1----:R-:W-:-:S04]  /*00a0*/  R2UR UR15, R0 ;  /* 0x00000000000f72ca */ /* 0x002fc800000e0000 */
[----:B------:R-:W-:Y:S05]  /*00b0*/  @P0 BRA `(.L_x_0) ;  /* 0x0000000000300947 */ /* 0x000fea0003800000 */
[----:B------:R-:W1:Y:S02]  /*00c0*/  LDCU.64 UR4, c[0x0][0x988] ;  /* 0x00013100ff0477ac */ /* 0x000e640008000a00 */
[----:B-1----:R-:W-:-:S04]  /*00d0*/  UISETP.NE.U32.AND UP0, UPT, UR4, URZ, UPT ;  /* 0x000000ff0400728c */ /* 0x002fc8000bf05070 */
[----:B------:R-:W-:-:S09]  /*00e0*/  UISETP.NE.AND.EX UP0, UPT, UR5, URZ, UPT, UP0 ;  /* 0x000000ff0500728c */ /* 0x000fd2000bf05300 */
[----:B------:R-:W-:Y:S05]  /*00f0*/  BRA.U !UP0, `(.L_x_1) ;  /* 0x0000000108147547 */ /* 0x000fea000b800000 */
[----:B------:R-:W1:Y:S01]  /*0100*/  LDC.64 R4, c[0x0][0x988] ;  /* 0x00026200ff047b82 */ /* 0x000e620000000a00 */
[----:B------:R-:W1:Y:S02]  /*0110*/  LDCU.64 UR4, c[0x0][0x358] ;  /* 0x00006b00ff0477ac */ /* 0x000e640008000a00 */
[----:B-1----:R1:W5:Y:S01]  /*0120*/  LDG.E R39, desc[UR4][R4.64] ;  /* 0x0000000404277981 */ /* 0x002362000c1e1900 */
[----:B------:R-:W-:Y:S01]  /*0130*/  HFMA2 R82, -RZ, RZ, 0, 5.9604644775390625e-08 ;  /* 0x00000001ff527431 */ /* 0x000fe200000001ff */
[----:B------:R-:W-:Y:S05]  /*0140*/  BRA `(.L_x_0) ;  /* 0x00000000000c7947 */ /* 0x000fea0003800000 */
.L_x_1:
[----:B------:R-:W1:Y:S01]  /*0150*/  LDCU UR4, c[0x0][0x980] ;  /* 0x00013000ff0477ac */ /* 0x000e620008000800 */
[----:B------:R-:W-:Y:S01]  /*0160*/  HFMA2 R82, -RZ, RZ, 0, 5.9604644775390625e-08 ;  /* 0x00000001ff527431 */ /* 0x000fe200000001ff */
[----:B-1----:R-:W-:-:S07]  /*0170*/  MOV R39, UR4 ;  /* 0x0000000400277c02 */ /* 0x002fce0008000f00 */
.L_x_0:
[----:B------:R-:W2:Y:S02]  /*0180*/  LDCU.64 UR4, c[0x0][0x9b0] ;  /* 0x00013600ff0477ac */ /* 0x000ea40008000a00 */
[----:B--2---:R-:W-:-:S04]  /*0190*/  UISETP.NE.U32.AND UP0, UPT, UR4, URZ, UPT ;  /* 0x000000ff0400728c */ /* 0x004fc8000bf05070 */
[----:B------:R-:W-:-:S09]  /*01a0*/  UISETP.NE.AND.EX UP0, UPT, UR5, URZ, UPT, UP0 ;  /* 0x000000ff0500728c */ /* 0x000fd2000bf05300 */
[----:B------:R-:W-:Y:S05]  /*01b0*/  BRA.U UP0, `(.L_x_2) ;  /* 0x0000000100287547 */ /* 0x000fea000b800000 */
[----:B------:R-:W2:Y:S02]  /*01c0*/  LDCU.64 UR4, c[0x0][0x9a8] ;  /* 0x00013500ff0477ac */ /* 0x000ea40008000a00 */
[----:B--2---:R-:W-:-:S04]  /*01d0*/  UISETP.NE.U32.AND UP0, UPT, UR4, URZ, UPT ;  /* 0x000000ff0400728c */ /* 0x004fc8000bf05070 */
[----:B------:R-:W-:-:S09]  /*01e0*/  UISETP.NE.AND.EX UP0, UPT, UR5, URZ, UPT, UP0 ;  /* 0x000000ff0500728c */ /* 0x000fd2000bf05300 */
[----:B------:R-:W-:Y:S05]  /*01f0*/  BRA.U !UP0, `(.L_x_3) ;  /* 0x0000000108107547 */ /* 0x000fea000b800000 */
[----:B-1----:R-:W1:Y:S01]  /*0200*/  LDC.64 R4, c[0x0][0x9a8] ;  /* 0x00026a00ff047b82 */ /* 0x002e620000000a00 */
[----:B------:R-:W1:Y:S02]  /*0210*/  LDCU.64 UR4, c[0x0][0x358] ;  /* 0x00006b00ff0477ac */ /* 0x000e640008000a00 */
[----:B-1----:R2:W5:Y:S01]  /*0220*/  LDG.E R38, desc[UR4][R4.64] ;  /* 0x0000000404267981 */ /* 0x002562000c1e1900 */
[----:B------:R-:W-:Y:S05]  /*0230*/  BRA `(.L_x_2) ;  /* 0x0000000000087947 */ /* 0x000fea0003800000 */
.L_x_3:
[----:B------:R-:W2:Y:S02]  /*0240*/  LDCU UR4, c[0x0][0x9a0] ;  /* 0x00013400ff0477ac */ /* 0x000ea40008000800 */
[----:B--2---:R-:W-:Y:S02]  /*0250*/  MOV R38, UR4 ;  /* 0x0000000400267c02 */ /* 0x004fe40008000f00 */
.L_x_2:
[----:B-12---:R-:W1:Y:S01]  /*0260*/  LDC.64 R4, c[0x0][0x988] ;  /* 0x00026200ff047b82 */ /* 0x006e620000000a00 */
[----:B------:R-:W-:Y:S01]  /*0270*/  IMAD.U32 R0, RZ, RZ, UR15 ;  /* 0x0000000fff007e24 */ /* 0x000fe2000f8e00ff */
[----:B------:R-:W-:Y:S01]  /*0280*/  ISETP.EQ.U32.AND P4, PT, R2, RZ, PT ;  /* 0x000000ff0200720c */ /* 0x000fe20003f82070 */
[----:B------:R-:W-:Y:S03]  /*0290*/  BSSY.RECONVERGENT B0, `(.L_x_4) ;  /* 0x0000012000007945 */ /* 0x000fe60003800200 */
[----:B------:R-:W-:Y:S02]  /*02a0*/  ISETP.NE.OR P1, PT, R0, 0x1, !P2 ;  /* 0x000000010000780c */ /* 0x000fe40005725670 */
[----:B-1----:R-:W-:-:S04]  /*02b0*/  ISETP.NE.U32.AND P0, PT, R4, RZ, PT ;  /* 0x000000ff0400720c */ /* 0x002fc80003f05070 */
[----:B------:R-:W-:-:S13]  /*02c0*/  ISETP.NE.AND.EX P0, PT, R5, RZ, PT, P0 ;  /* 0x000000ff0500720c */ /* 0x000fda0003f05300 */
[----:B------:R-:W-:Y:S01]  /*02d0*/  VOTEU.ANY UP3, P0 ;  /* 0x0000000000ff7886 */ /* 0x000fe20000060100 */
[----:B------:R-:W-:Y:S02]  /*02e0*/  PLOP3.LUT P3, PT, PT, PT, UP3, 0x80, 0x8 ;  /* 0x000000000008781c */ /* 0x000fe40003f6f038 */
[----:B------:R-:W-:Y:S02]  /*02f0*/  ISETP.NE.OR P0, PT, R0, 0x3, !P2 ;  /* 0x000000030000780c */ /* 0x000fe40005705670 */
[----:B------:R-:W-:-:S04]  /*0300*/  ISETP.EQ.OR.EX P5, PT, R3, RZ, !P3, P4 ;  /* 0x000000ff0300720c */ /* 0x000fc80005fa2740 */
[----:B------:R-:W-:Y:S01]  /*0310*/  P2R R85, PR, RZ, 0x20 ;  /* 0x00000020ff557803 */ /* 0x000fe20000000000 */
[----:B------:R-:W-:Y:S05]  /*0320*/  @P1 BRA `(.L_x_5) ;  /* 0x0000000000201947 */ /* 0x000fea0003800000 */
[----:B------:R-:W1:Y:S02]  /*0330*/  LDCU.64 UR4, c[0x0][0x348] ;  /* 0x00006900ff0477ac */ /* 0x000e640008000a00 */
[----:B-1----:R-:W-:Y:S02]  /*0340*/  UIADD3 UR6, UP1, UPT, UR4, 0x80, URZ ;  /* 0x0000008004067890 */ /* 0x002fe4000ff3e0ff */
[----:B------:R-:W-:Y:S02]  /*0350*/  UIADD3 UR4, UP0, UPT, UR4, 0x180, URZ ;  /* 0x0000018004047890 */ /* 0x000fe4000ff1e0ff */
[----:B------:R-:W-:Y:S02]  /*0360*/  UIADD3.X UR7, UPT, UPT, URZ, UR5, URZ, UP1, !UPT ;  /* 0x00000005ff077290 */ /* 0x000fe40008ffe4ff */
[----:B------:R-:W-:-:S07]  /*0370*/  UIADD3.X UR5, UPT, UPT, URZ, UR5, URZ, UP0, !UPT ;  /* 0x00000005ff057290 */ /* 0x000fce00087fe4ff */
[----:B------:R1:W-:Y:S02]  /*0380*/  UTMACCTL.PF [UR6] ;  /* 0x00000000060079b9 */ /* 0x0003e40008040000 */
[----:B------:R1:W-:Y:S02]  /*0390*/  UTMACCTL.PF [UR4] ;  /* 0x00000000040079b9 */ /* 0x0003e40008040000 */
[----:B-1----:R-:W-:Y:S01]  /*03a0*/  NOP ;  /* 0x0000000000007918 */ /* 0x002fe20000000000 */
.L_x_5:
[----:B------:R-:W-:Y:S05]  /*03b0*/  BSYNC.RECONVERGENT B0 ;  /* 0x0000000000007941 */ /* 0x000fea0003800200 */
.L_x_4:
[----:B------:R-:W-:Y:S04]  /*03c0*/  BSSY.RECONVERGENT B0, `(.L_x_6) ;  /* 0x000000a000007945 */ /* 0x000fe80003800200 */
        /* <DEDUP_REMOVED lines=9> */
.L_x_7:
[----:B------:R-:W-:Y:S05]  /*0460*/  BSYNC.RECONVERGENT B0 ;  /* 0x0000000000007941 */ /* 0x000fea0003800200 */
.L_x_6:
[----:B------:R-:W-:Y:S01]  /*0470*/  UPLOP3.LUT UP2, UPT, UPT, UPT, UPT, 0x80, 0x8 ;  /* 0x000000000008789c */ /* 0x000fe20003f4f070 */
[----:B------:R-:W-:Y:S10]  /*0480*/  @!P5 BRA `(.L_x_8) ;  /* 0x000000000024d947 */ /* 0x000ff40003800000 */
[----:B------:R-:W-:Y:S01]  /*0490*/  ISETP.NE.U32.AND P1, PT, R2, RZ, PT ;  /* 0x000000ff0200720c */ /* 0x000fe20003f25070 */
[----:B------:R-:W-:Y:S01]  /*04a0*/  USEL UR4, URZ, 0xffffffff, UP3 ;  /* 0xffffffffff047887 */ /* 0x000fe20009800000 */
[----:B-----5:R-:W-:Y:S02]  /*04b0*/  FSETP.NEU.AND P0, PT, R39, RZ, PT ;  /* 0x000000ff2700720b */ /* 0x020fe40003f0d000 */
[----:B------:R-:W-:-:S11]  /*04c0*/  ISETP.NE.AND.EX P1, PT, R3, RZ, PT, P1 ;  /* 0x000000ff0300720c */ /* 0x000fd60003f25310 */
[----:B------:R-:W-:Y:S02]  /*04d0*/  VOTEU.ANY UP0, P0 ;  /* 0x0000000000ff7886 */ /* 0x000fe40000000100 */
[----:B------:R-:W-:-:S05]  /*04e0*/  VOTEU.ANY UP1, P1 ;  /* 0x0000000000ff7886 */ /* 0x000fca0000820100 */
[----:B------:R-:W-:-:S04]  /*04f0*/  @!UP1 USEL UR4, URZ, 0xffffffff, UP0 ;  /* 0xffffffffff049887 */ /* 0x000fc80008000000 */
[----:B------:R-:W-:-:S04]  /*0500*/  ULOP3.LUT UR4, UR4, 0x1, URZ, 0xc0, !UPT ;  /* 0x0000000104047892 */ /* 0x000fc8000f8ec0ff */
[----:B------:R-:W-:-:S11]  /*0510*/  UISETP.NE.U32.AND UP2, UPT, UR4, 0x1, UPT ;  /* 0x000000010400788c */ /* 0x000fd6000bf45070 */
.L_x_8:
[----:B------:R-:W1:Y:S01]  /*0520*/  SHFL.IDX PT, R2, R83, RZ, 0x1f ;  /* 0x00001fff53027589 */ /* 0x000e6200000e0000 */
[----:B------:R-:W-:-:S04]  /*0530*/  UISETP.NE.AND UP0, UPT, UR15, 0x2, UPT ;  /* 0x000000020f00788c */ /* 0x000fc8000bf05270 */
[----:B------:R-:W-:Y:S01]  /*0540*/  USEL UR52, URZ, 0x1, UP0 ;  /* 0x00000001ff347887 */ /* 0x000fe20008000000 */
[----:B-1----:R-:W-:-:S13]  /*0550*/  ISETP.NE.AND P0, PT, R2, RZ, PT ;  /* 0x000000ff0200720c */ /* 0x002fda0003f05270 */
[----:B------:R-:W-:Y:S05]  /*0560*/  @P0 BRA `(.L_x_9) ;  /* 0x00000004000c0947 */ /* 0x000fea0003800000 */
[----:B------:R-:W-:Y:S01]  /*0570*/  ELECT P0, URZ, PT ;  /* 0x0000000000ff782f */ /* 0x000fe20003800000 */
[----:B------:R-:W-:-:S12]  /*0580*/  BSSY.RECONVERGENT B0, `(.L_x_9) ;  /* 0x0000041000007945 */ /* 0x000fd80003800200 */
[----:B------:R-:W-:Y:S05]  /*0590*/  @!P0 BRA `(.L_x_10) ;  /* 0x0000000000fc8947 */ /* 0x000fea0003800000 */
[----:B------:R-:W1:Y:S01]  /*05a0*/  S2UR UR4, SR_CgaCtaId ;  /* 0x00000000000479c3 */ /* 0x000e620000008800 */
[----:B------:R-:W-:Y:S01]  /*05b0*/  UMOV UR5, 0x400 ;  /* 0x0000040000057882 */ /* 0x000fe20000000000 */
[----:B------:R-:W-:Y:S02]  /*05c0*/  UMOV UR6, 0x1 ;  /* 0x0000000100067882 */ /* 0x000fe40000000000 */
[----:B------:R-:W-:-:S04]  /*05d0*/  UIADD3 UR6, UPT, UPT, -UR6, 0x100000, URZ ;  /* 0x0010000006067890 */ /* 0x000fc8000fffe1ff */
[----:B------:R-:W-:Y:S02]  /*05e0*/  USHF.L.U32 UR7, UR6, 0xb, URZ ;  /* 0x0000000b06077899 */ /* 0x000fe400080006ff */
[----:B------:R-:W-:Y:S02]  /*05f0*/  USHF.L.U32 UR6, UR6, 0x1, URZ ;  /* 0x0000000106067899 */ /* 0x000fe400080006ff */
[----:B-1----:R-:W-:Y:S01]  /*0600*/  ULEA UR4, UR4, UR5, 0x18 ;  /* 0x0000000504047291 */ /* 0x002fe2000f8ec0ff */
[----:B------:R-:W1:Y:S11]  /*0610*/  FENCE.VIEW.ASYNC.S ;  /* 0x00000000000073c6 */ /* 0x000e760000000000 */
[----:B-1----:R1:W2:Y:S01]  /*0620*/  SYNCS.EXCH.64 URZ, [UR4], UR6 ;  /* 0x0000000604ff75b2 */ /* 0x0022a20008000100 */
[----:B------:R1:W3:Y:S01]  /*0630*/  SYNCS.EXCH.64 URZ, [UR4+0xd8], UR6 ;  /* 0x0000d80604ff75b2 */ /* 0x0002e20008000100 */
[----:B------:R1:W4:Y:S01]  /*0640*/  SYNCS.EXCH.64 URZ, [UR4+0x8], UR6 ;  /* 0x0000080604ff75b2 */ /* 0x0003220008000100 */
[----:B------:R1:W1:Y:S01]  /*0650*/  SYNCS.EXCH.64 URZ, [UR4+0xe0], UR6 ;  /* 0x0000e00604ff75b2 */ /* 0x0002620008000100 */
        /* <DEDUP_REMOVED lines=50> */
[----:B--234-:R-:W-:Y:S01]  /*0980*/  NOP ;  /* 0x0000000000007918 */ /* 0x01cfe20000000000 */
.L_x_10:
[----:B-1----:R-:W-:Y:S05]  /*0990*/  BSYNC.RECONVERGENT B0 ;  /* 0x0000000000007941 */ /* 0x002fea0003800200 */
.L_x_9:
[----:B------:R-:W1:Y:S01]  /*09a0*/  SHFL.IDX PT, R2, R83, RZ, 0x1f ;  /* 0x00001fff53027589 */ /* 0x000e6200000e0000 */
[----:B------:R-:W-:Y:S01]  /*09b0*/  NOP ;  /* 0x0000000000007918 */ /* 0x000fe20000000000 */
[----:B-1----:R-:W-:-:S13]  /*09c0*/  ISETP.NE.AND P0, PT, R2, 0x1, PT ;  /* 0x000000010200780c */ /* 0x002fda0003f05270 */
[----:B------:R-:W-:Y:S05]  /*09d0*/  @P0 BRA `(.L_x_11) ;  /* 0x0000000000400947 */ /* 0x000fea0003800000 */
[----:B------:R-:W1:Y:S01]  /*09e0*/  S2UR UR4, SR_CgaCtaId ;  /* 0x00000000000479c3 */ /* 0x000e620000008800 */
[----:B------:R-:W-:Y:S01]  /*09f0*/  UMOV UR5, 0x400 ;  /* 0x0000040000057882 */ /* 0x000fe20000000000 */
[----:B------:R-:W-:Y:S01]  /*0a00*/  UMOV UR8, 0x20 ;  /* 0x0000002000087882 */ /* 0x000fe20000000000 */
[----:B------:R-:W-:Y:S01]  /*0a10*/  UMOV UR6, 0x80 ;  /* 0x0000008000067882 */ /* 0x000fe20000000000 */
[----:B------:R-:W-:-:S04]  /*0a20*/  UIADD3 UR8, UPT, UPT, -UR8, 0x100000, URZ ;  /* 0x0010000008087890 */ /* 0x000fc8000fffe1ff */
[----:B------:R-:W-:Y:S02]  /*0a30*/  USHF.L.U32 UR9, UR8, 0xb, URZ ;  /* 0x0000000b08097899 */ /* 0x000fe400080006ff */
[----:B------:R-:W-:Y:S02]  /*0a40*/  USHF.L.U32 UR8, UR8, 0x1, URZ ;  /* 0x0000000108087899 */ /* 0x000fe400080006ff */
[----:B------:R-:W-:-:S04]  /*0a50*/  UIADD3 UR6, UPT, UPT, -UR6, 0x100000, URZ ;  /* 0x0010000006067890 */ /* 0x000fc8000fffe1ff */
[----:B------:R-:W-:Y:S02]  /*0a60*/  USHF.L.U32 UR7, UR6, 0xb, URZ ;  /* 0x0000000b06077899 */ /* 0x000fe400080006ff */
[----:B------:R-:W-:Y:S01]  /*0a70*/  USHF.L.U32 UR6, UR6, 0x1, URZ ;  /* 0x0000000106067899 */ /* 0x000fe200080006ff */
[----:B------:R-:W-:Y:S01]  /*0a80*/  ELECT P0, URZ, PT ;  /* 0x0000000000ff782f */ /* 0x000fe20003800000 */
[----:B-1----:R-:W-:Y:S01]  /*0a90*/  ULEA UR4, UR4, UR5, 0x18 ;  /* 0x0000000504047291 */ /* 0x002fe2000f8ec0ff */
[----:B------:R-:W1:Y:S11]  /*0aa0*/  FENCE.VIEW.ASYNC.S ;  /* 0x00000000000073c6 */ /* 0x000e760000000000 */
[----:B-1----:R1:W2:Y:S01]  /*0ab0*/  SYNCS.EXCH.64 URZ, [UR4+0x1b0], UR8 ;  /* 0x0001b00804ff75b2 */ /* 0x0022a20008000100 */
[----:B------:R1:W3:Y:S01]  /*0ac0*/  SYNCS.EXCH.64 URZ, [UR4+0x1b8], UR6 ;  /* 0x0001b80604ff75b2 */ /* 0x0002e20008000100 */
[----:B------:R-:W-:Y:S01]  /*0ad0*/  NOP ;  /* 0x0000000000007918 */ /* 0x000fe20000000000 */
.L_x_11:
[----:B------:R-:W4:Y:S01]  /*0ae0*/  SHFL.IDX PT, R2, R83, RZ, 0x1f ;  /* 0x00001fff53027589 */ /* 0x000f2200000e0000 */
[----:B------:R-:W-:Y:S01]  /*0af0*/  NOP ;  /* 0x0000000000007918 */ /* 0x000fe20000000000 */
[----:B----4-:R-:W-:-:S13]  /*0b00*/  ISETP.NE.AND P0, PT, R2, 0x3, PT ;  /* 0x000000030200780c */ /* 0x010fda0003f05270 */
[----:B------:R-:W-:Y:S05]  /*0b10*/  @P0 BRA `(.L_x_12) ;  /* 0x0000000000300947 */ /* 0x000fea0003800000 */
[----:B-1----:R-:W1:Y:S01]  /*0b20*/  S2UR UR4, SR_CgaCtaId ;  /* 0x00000000000479c3 */ /* 0x002e620000008800 */
[----:B------:R-:W-:Y:S01]  /*0b30*/  UMOV UR6, 0x400 ;  /* 0x0000040000067882 */ /* 0x000fe20000000000 */
[----:B------:R-:W-:Y:S01]  /*0b40*/  UMOV UR5, 0x20 ;  /* 0x0000002000057882 */ /* 0x000fe20000000000 */
[----:B------:R-:W-:Y:S01]  /*0b50*/  ELECT P0, URZ, PT ;  /* 0x0000000000ff782f */ /* 0x000fe20003800000 */
[----:B-1----:R-:W-:Y:S02]  /*0b60*/  ULEA UR6, UR4, UR6, 0x18 ;  /* 0x0000000604067291 */ /* 0x002fe4000f8ec0ff */
[----:B------:R-:W-:-:S04]  /*0b70*/  UIADD3 UR4, UPT, UPT, -UR5, 0x100000, URZ ;  /* 0x0010000005047890 */ /* 0x000fc8000fffe1ff */
[----:B------:R-:W-:Y:S02]  /*0b80*/  USHF.L.U32 UR5, UR4, 0xb, URZ ;  /* 0x0000000b04057899 */ /* 0x000fe400080006ff */
[----:B------:R-:W-:Y:S01]  /*0b90*/  USHF.L.U32 UR4, UR4, 0x1, URZ ;  /* 0x0000000104047899 */ /* 0x000fe200080006ff */
[----:B------:R-:W1:Y:S11]  /*0ba0*/  FENCE.VIEW.ASYNC.S ;  /* 0x00000000000073c6 */ /* 0x000e760000000000 */
[----:B-1----:R4:W1:Y:S01]  /*0bb0*/  SYNCS.EXCH.64 URZ, [UR6+0x1c0], UR4 ;  /* 0x0001c00406ff75b2 */ /* 0x0028620008000100 */
[----:B------:R4:W1:Y:S02]  /*0bc0*/  SYNCS.EXCH.64 URZ, [UR6+0x1c8], UR4 ;  /* 0x0001c80406ff75b2 */ /* 0x0008640008000100 */
[----:B----4-:R-:W-:Y:S01]  /*0bd0*/  NOP ;  /* 0x0000000000007918 */ /* 0x010fe20000000000 */
.L_x_12:
[----:B------:R-:W4:Y:S01]  /*0be0*/  SHFL.IDX PT, R2, R83, RZ, 0x1f ;  /* 0x00001fff53027589 */ /* 0x000f2200000e0000 */
[----:B------:R-:W-:Y:S01]  /*0bf0*/  NOP ;  /* 0x0000000000007918 */ /* 0x000fe20000000000 */
[----:B----4-:R-:W-:-:S13]  /*0c00*/  ISETP.NE.AND P0, PT, R2, 0x4, PT ;  /* 0x000000040200780c */ /* 0x010fda0003f05270 */
[----:B------:R-:W-:Y:S05]  /*0c10*/  @P0 BRA `(.L_x_13) ;  /* 0x0000000000440947 */ /* 0x000fea0003800000 */
[----:B-1----:R-:W1:Y:S01]  /*0c20*/  S2UR UR6, SR_CgaCtaId ;  /* 0x00000000000679c3 */ /* 0x002e620000008800 */
[----:B------:R-:W-:Y:S01]  /*0c30*/  UMOV UR4, 0x100 ;  /* 0x0000010000047882 */ /* 0x000fe20000000000 */
[----:B------:R-:W-:Y:S01]  /*0c40*/  UMOV UR5, 0x400 ;  /* 0x0000040000057882 */ /* 0x000fe20000000000 */
[----:B------:R-:W-:Y:S01]  /*0c50*/  USEL UR4, UR4, 0xe0, UP2 ;  /* 0x000000e004047887 */ /* 0x000fe20009000000 */
[----:B------:R-:W-:Y:S01]  /*0c60*/  UMOV UR8, 0x1 ;  /* 0x0000000100087882 */ /* 0x000fe20000000000 */
[----:B------:R-:W-:Y:S01]  /*0c70*/  ELECT P0, URZ, PT ;  /* 0x0000000000ff782f */ /* 0x000fe20003800000 */
[----:B------:R-:W-:-:S04]  /*0c80*/  UIADD3 UR8, UPT, UPT, -UR8, 0x100000, URZ ;  /* 0x0010000008087890 */ /* 0x000fc8000fffe1ff */
[----:B------:R-:W-:Y:S02]  /*0c90*/  USHF.L.U32 UR9, UR8, 0xb, URZ ;  /* 0x0000000b08097899 */ /* 0x000fe400080006ff */
[----:B------:R-:W-:Y:S02]  /*0ca0*/  USHF.L.U32 UR8, UR8, 0x1, URZ ;  /* 0x0000000108087899 */ /* 0x000fe400080006ff */
[----:B-1----:R-:W-:Y:S02]  /*0cb0*/  ULEA UR6, UR6, UR5, 0x18 ;  /* 0x0000000506067291 */ /* 0x002fe4000f8ec0ff */
[----:B------:R-:W-:-:S04]  /*0cc0*/  UIADD3 UR4, UPT, UPT, -UR4, 0x100000, URZ ;  /* 0x0010000004047890 */ /* 0x000fc8000fffe1ff */
[----:B------:R-:W-:Y:S02]  /*0cd0*/  USHF.L.U32 UR5, UR4, 0xb, URZ ;  /* 0x0000000b04057899 */ /* 0x000fe400080006ff */
[----:B------:R-:W-:Y:S01]  /*0ce0*/  USHF.L.U32 UR4, UR4, 0x1, URZ ;  /* 0x0000000104047899 */ /* 0x000fe200080006ff */
[----:B------:R-:W1:Y:S03]  /*0cf0*/  FENCE.VIEW.ASYNC.S ;  /* 0x00000000000073c6 */ /* 0x000e660000000000 */
[----:B-1----:R4:W1:Y:S08]  /*0d00*/  SYNCS.EXCH.64 URZ, [UR6+0x1d0], UR8 ;  /* 0x0001d00806ff75b2 */ /* 0x0028700008000100 */
[----:B------:R4:W1:Y:S02]  /*0d10*/  SYNCS.EXCH.64 URZ, [UR6+0x1d8], UR4 ;  /* 0x0001d80406ff75b2 */ /* 0x0008640008000100 */
[----:B----4-:R-:W-:Y:S01]  /*0d20*/  NOP ;  /* 0x0000000000007918 */ /* 0x010fe20000000000 */
.L_x_13:
[----:B------:R-:W4:Y:S01]  /*0d30*/  SHFL.IDX PT, R2, R83, RZ, 0x1f ;  /* 0x00001fff53027589 */ /* 0x000f2200000e0000 */
[----:B------:R-:W1:Y:S01]  /*0d40*/  S2UR UR50, SR_CTAID.X ;  /* 0x00000000003279c3 */ /* 0x000e620000002500 */
[----:B------:R-:W-:-:S07]  /*0d50*/  NOP ;  /* 0x0000000000007918 */ /* 0x000fce0000000000 */
[----:B------:R-:W1:Y:S01]  /*0d60*/  S2UR UR45, SR_CTAID.Y ;  /* 0x00000000002d79c3 */ /* 0x000e620000002600 */
[----:B----4-:R-:W-:-:S13]  /*0d70*/  ISETP.NE.AND P0, PT, R2, 0x5, PT ;  /* 0x000000050200780c */ /* 0x010fda0003f05270 */
[----:B-1----:R-:W-:Y:S05]  /*0d80*/  @P0 BRA `(.L_x_14) ;  /* 0x0000000000480947 */ /* 0x002fea0003800000 */
        /* <DEDUP_REMOVED lines=13> */
[----:B-1----:R1:W4:Y:S01]  /*0e60*/  SYNCS.EXCH.64 URZ, [UR4+0x1e0], UR8 ;  /* 0x0001e00804ff75b2 */ /* 0x0023220008000100 */
[----:B------:R1:W1:Y:S01]  /*0e70*/  SYNCS.EXCH.64 URZ, [UR4+0x1f0], UR6 ;  /* 0x0001f00604ff75b2 */ /* 0x0002620008000100 */
[----:B------:R1:W1:Y:S01]  /*0e80*/  SYNCS.EXCH.64 URZ, [UR4+0x1e8], UR8 ;  /* 0x0001e80804ff75b2 */ /* 0x0002620008000100 */
[----:B------:R1:W1:Y:S01]  /*0e90*/  SYNCS.EXCH.64 URZ, [UR4+0x1f8], UR6 ;  /* 0x0001f80604ff75b2 */ /* 0x0002620008000100 */
[----:B------:R-:W-:Y:S01]  /*0ea0*/  NOP ;  /* 0x0000000000007918 */ /* 0x000fe20000000000 */
.L_x_14:
[----:B------:R-:W-:-:S05]  /*0eb0*/  CS2R.32 R71, SR_CgaSize ;  /* 0x0000000000477805 */ /* 0x000fca0000008a00 */
[----:B------:R-:W-:-:S05]  /*0ec0*/  IMAD R71, R71, -0xa0, RZ ;  /* 0xffffff6047477824 */ /* 0x000fca00078e02ff */
[----:B------:R-:W-:-:S14]  /*0ed0*/  R2UR UR5, R71 ;  /* 0x00000000470572ca */ /* 0x000fdc00000e0000 */
[----:B------:R-:W2:Y:S01]  /*0ee0*/  LDCU UR5, c[0x0][UR5+0x2b0] ;  /* 0x00005600050577ac */ /* 0x000ea20008000800 */
[----:B------:R-:W-:Y:S02]  /*0ef0*/  I2FP.F32.U32 R5, UR50 ;  /* 0x0000003200057c45 */ /* 0x000fe40008201000 */
[----:B------:R-:W-:-:S05]  /*0f00*/  CS2R.32 R2, SR_CgaSize ;  /* 0x0000000000027805 */ /* 0x000fca0000008a00 */
[----:B------:R-:W-:-:S06]  /*0f10*/  IMAD R2, R2, -0xa0, RZ ;  /* 0xffffff6002027824 */ /* 0x000fcc00078e02ff */
[----:B------:R-:W3:Y:S01]  /*0f20*/  LDC R2, c[0x0][R2+0x2a0] ;  /* 0x0000a80002027b82 */ /* 0x000ee20000000800 */
[----:B------:R-:W-:Y:S02]  /*0f30*/  I2FP.F32.U32 R4, UR45 ;  /* 0x0000002d00047c45 */ /* 0x000fe40008201000 */
[----:B------:R-:W-:-:S05]  /*0f40*/  CS2R.32 R71, SR_CgaSize ;  /* 0x0000000000477805 */ /* 0x000fca0000008a00 */
[----:B------:R-:W-:-:S05]  /*0f50*/  IMAD R71, R71, -0xa0, RZ ;  /* 0xffffff6047477824 */ /* 0x000fca00078e02ff */
[----:B-1----:R-:W-:-:S14]  /*0f60*/  R2UR UR4, R71 ;  /* 0x00000000470472ca */ /* 0x002fdc00000e0000 */
[----:B------:R-:W1:Y:S01]  /*0f70*/  LDCU UR4, c[0x0][UR4+0x2b4] ;  /* 0x00005680040477ac */ /* 0x000e620008000800 */
[----:B------:R-:W-:Y:S01]  /*0f80*/  NOP ;  /* 0x0000000000007918 */ /* 0x000fe20000000000 */
[----:B------:R-:W3:Y:S01]  /*0f90*/  S2R R17, SR_CTAID.Z ;  /* 0x0000000000117919 */ /* 0x000ee20000002700 */
[----:B------:R-:W4:Y:S01]  /*0fa0*/  LDCU UR18, c[0x0][0xc24] ;  /* 0x00018480ff1277ac */ /* 0x000f220008000800 */
[----:B------:R-:W-:-:S05]  /*0fb0*/  CS2R.32 R3, SR_CgaSize ;  /* 0x0000000000037805 */ /* 0x000fca0000008a00 */
[----:B------:R-:W-:-:S06]  /*0fc0*/  IMAD R3, R3, -0xa0, RZ ;  /* 0xffffff6003037824 */ /* 0x000fcc00078e02ff */
[----:B------:R-:W3:Y:S01]  /*0fd0*/  LDC R3, c[0x0][R3+0x2a4] ;  /* 0x0000a90003037b82 */ /* 0x000ee20000000800 */
[----:B--2---:R-:W-:Y:S01]  /*0fe0*/  FMUL R5, R5, UR5 ;  /* 0x0000000505057c20 */ /* 0x004fe20008400000 */
[----:B-1----:R-:W-:-:S03]  /*0ff0*/  FMUL R4, R4, UR4 ;  /* 0x0000000404047c20 */ /* 0x002fc60008400000 */
[----:B------:R-:W1:Y:S01]  /*1000*/  F2I.U32.TRUNC.NTZ R71, R5 ;  /* 0x0000000500477305 */ /* 0x000e62000020f000 */
[----:B----4-:R-:W-:-:S07]  /*1010*/  UISETP.GE.AND UP0, UPT, UR18, 0x1, UPT ;  /* 0x000000011200788c */ /* 0x010fce000bf06270 */
[----:B------:R-:W2:Y:S01]  /*1020*/  F2I.U32.TRUNC.NTZ R70, R4 ;  /* 0x0000000400467305 */ /* 0x000ea2000020f000 */
[----:B-1----:R-:W-:-:S05]  /*1030*/  IADD3 R71, PT, PT, -R71, RZ, RZ ;  /* 0x000000ff47477210 */ /* 0x002fca0007ffe1ff */
[----:B---3--:R-:W-:Y:S01]  /*1040*/  IMAD R71, R2, R71, UR50 ;  /* 0x0000003202477e24 */ /* 0x008fe2000f8e0247 */
[----:B--2---:R-:W-:-:S05]  /*1050*/  IADD3 R70, PT, PT, -R70, RZ, RZ ;  /* 0x000000ff46467210 */ /* 0x004fca0007ffe1ff */
[----:B------:R-:W-:Y:S01]  /*1060*/  IMAD R70, R3, R70, UR45 ;  /* 0x0000002d03467e24 */ /* 0x000fe2000f8e0246 */
[----:B------:R-:W-:Y:S06]  /*1070*/  BAR.SYNC.DEFER_BLOCKING 0x0 ;  /* 0x0000000000007b1d */ /* 0x000fec0000010000 */
[----:B------:R-:W-:Y:S05]  /*1080*/  BRA.U !UP0, `(.L_x_15) ;  /* 0x0000000108d47547 */ /* 0x000fea000b800000 */
[----:B------:R-:W1:Y:S01]  /*1090*/  LDCU.128 UR20, c[0x0][0xc10] ;  /* 0x00018200ff1477ac */ /* 0x000e620008000c00 */
[----:B------:R-:W2:Y:S01]  /*10a0*/  LDCU UR14, c[0x0][0x370] ;  /* 0x00006e00ff0e77ac */ /* 0x000ea20008000800 */
[----:B------:R-:W3:Y:S01]  /*10b0*/  LDCU UR8, c[0x0][0x374] ;  /* 0x00006e80ff0877ac */ /* 0x000ee20008000800 */
[----:B------:R-:W4:Y:S01]  /*10c0*/  LDCU UR19, c[0x0][0xc0c] ;  /* 0x00018180ff1377ac */ /* 0x000f220008000800 */
[----:B------:R-:W4:Y:S01]  /*10d0*/  LDCU UR9, c[0x0][0xc20] ;  /* 0x00018400ff0977ac */ /* 0x000f220008000800 */
[----:B------:R-:W4:Y:S01]  /*10e0*/  LDCU.64 UR16, c[0x0][0xc28] ;  /* 0x00018500ff1077ac */ /* 0x000f220008000a00 */
[----:B-1----:R-:W-:Y:S02]  /*10f0*/  UISETP.NE.AND UP0, UPT, UR22, 0x1, UPT ;  /* 0x000000011600788c */ /* 0x002fe4000bf05270 */
[----:B---3--:R-:W-:Y:S02]  /*1100*/  UIMAD.WIDE.U32 UR4, UR8, UR23, URZ ;  /* 0x00000017080472a5 */ /* 0x008fe4000f8e00ff */
[----:B--2---:R-:W-:-:S02]  /*1110*/  UIMAD.WIDE.U32 UR6, UR14, UR20, URZ ;  /* 0x000000140e0672a5 */ /* 0x004fc4000f8e00ff */
[----:B----4-:R-:W-:Y:S02]  /*1120*/  UISETP.NE.AND UP1, UPT, UR19, 0x1, UPT ;  /* 0x000000011300788c */ /* 0x010fe4000bf25270 */
[----:B------:R-:W-:Y:S01]  /*1130*/  UIMAD.WIDE.U32 UR10, UR45, UR23, URZ ;  /* 0x000000172d0a72a5 */ /* 0x000fe2000f8e00ff */
[----:B------:R-:W-:Y:S01]  /*1140*/  UMOV UR4, UR5 ;  /* 0x0000000500047c82 */ /* 0x000fe20008000000 */
[----:B------:R-:W-:Y:S02]  /*1150*/  UISETP.NE.AND UP4, UPT, UR18, 0x1, UPT ;  /* 0x000000011200788c */ /* 0x000fe4000bf85270 */
[----:B------:R-:W-:-:S03]  /*1160*/  @UP0 USHF.R.U32.HI UR8, URZ, UR9, UR4 ;  /* 0x00000009ff080299 */ /* 0x000fc60008011604 */
[----:B------:R-:W-:Y:S01]  /*1170*/  UMOV UR6, UR11 ;  /* 0x0000000b00067c82 */ /* 0x000fe20008000000 */
[----:B------:R-:W-:Y:S01]  /*1180*/  UMOV UR4, UR7 ;  /* 0x0000000700047c82 */ /* 0x000fe20008000000 */
[----:B------:R-:W-:Y:S02]  /*1190*/  USHF.R.U32.HI UR10, URZ, UR9, UR6 ;  /* 0x00000009ff0a7299 */ /* 0x000fe40008011606 */
[----:B------:R-:W-:Y:S02]  /*11a0*/  @UP1 USHF.R.U32.HI UR14, URZ, UR21, UR4 ;  /* 0x00000015ff0e1299 */ /* 0x000fe40008011604 */
[----:B------:R-:W-:Y:S02]  /*11b0*/  UIMAD.WIDE.U32 UR4, UR8, UR16, URZ ;  /* 0x00000010080472a5 */ /* 0x000fe4000f8e00ff */
[----:B------:R-:W-:Y:S02]  /*11c0*/  UIMAD.WIDE.U32 UR12, UR50, UR20, URZ ;  /* 0x00000014320c72a5 */ /* 0x000fe4000f8e00ff */
[----:B------:R-:W-:-:S03]  /*11d0*/  UIMAD.WIDE.U32 UR6, UR14, UR16, URZ ;  /* 0x000000100e0672a5 */ /* 0x000fc6000f8e00ff */
[----:B------:R-:W-:Y:S02]  /*11e0*/  UMOV UR4, UR5 ;  /* 0x0000000500047c82 */ /* 0x000fe40008000000 */
[----:B------:R-:W-:Y:S01]  /*11f0*/  @UP4 USHF.R.U32.HI UR8, URZ, UR17, UR4 ;  /* 0x00000011ff084299 */ /* 0x000fe20008011604 */
[----:B------:R-:W-:Y:S02]  /*1200*/  UMOV UR9, UR13 ;  /* 0x0000000d00097c82 */ /* 0x000fe40008000000 */
[----:B------:R-:W-:Y:S01]  /*1210*/  UMOV UR4, UR7 ;  /* 0x0000000700047c82 */ /* 0x000fe20008000000 */
[----:B------:R-:W-:Y:S02]  /*1220*/  USHF.R.U32.HI UR21, URZ, UR21, UR9 ;  /* 0x00000015ff157299 */ /* 0x000fe40008011609 */
[----:B------:R-:W-:Y:S02]  /*1230*/  @UP4 USHF.R.U32.HI UR14, URZ, UR17, UR4 ;  /* 0x00000011ff0e4299 */ /* 0x000fe40008011604 */
[----:B------:R-:W-:-:S02]  /*1240*/  USEL UR9, UR45, UR10, !UP0 ;  /* 0x0000000a2d097287 */ /* 0x000fc4000c000000 */
[----:B------:R-:W-:Y:S02]  /*1250*/  UIMAD UR4, UR8, UR18, URZ ;  /* 0x00000012080472a4 */ /* 0x000fe4000f8e02ff */
[----:B------:R-:W-:Y:S02]  /*1260*/  USEL UR6, UR50, UR21, !UP1 ;  /* 0x0000001532067287 */ /* 0x000fe4000c800000 */
[----:B------:R-:W-:Y:S02]  /*1270*/  UISETP.GE.AND UP0, UPT, UR9, UR4, UPT ;  /* 0x000000040900728c */ /* 0x000fe4000bf06270 */
[----:B------:R-:W-:Y:S02]  /*1280*/  UIMAD.WIDE.U32 UR4, UR9, UR16, URZ ;  /* 0x00000010090472a5 */ /* 0x000fe4000f8e00ff */
[----:B------:R-:W-:Y:S02]  /*1290*/  UIMAD UR7, UR14, UR18, URZ ;  /* 0x000000120e0772a4 */ /* 0x000fe4000f8e02ff */
[----:B------:R-:W-:-:S02]  /*12a0*/  UIMAD.WIDE.U32 UR10, UR6, UR16, URZ ;  /* 0x00000010060a72a5 */ /* 0x000fc4000f8e00ff */
[----:B------:R-:W-:Y:S01]  /*12b0*/  UISETP.GE.OR UP0, UPT, UR6, UR7, UP0 ;  /* 0x000000070600728c */ /* 0x000fe20008706670 */
[----:B------:R-:W-:Y:S01]  /*12c0*/  UMOV UR4, UR5 ;  /* 0x0000000500047c82 */ /* 0x000fe20008000000 */
[----:B------:R-:W-:Y:S02]  /*12d0*/  UIADD3 UR8, UPT, UPT, -UR9, URZ, URZ ;  /* 0x000000ff09087290 */ /* 0x000fe4000fffe1ff */
[----:B------:R-:W-:Y:S02]  /*12e0*/  USHF.R.U32.HI UR4, URZ, UR17, UR4 ;  /* 0x00000011ff047299 */ /* 0x000fe40008011604 */
[----:B------:R-:W-:Y:S02]  /*12f0*/  UIMAD UR45, UR22, UR8, UR45 ;  /* 0x00000008162d72a4 */ /* 0x000fe4000f8e022d */
[----:B------:R-:W-:Y:S02]  /*1300*/  USEL UR7, UR9, UR4, !UP4 ;  /* 0x0000000409077287 */ /* 0x000fe4000e000000 */
[----:B------:R-:W-:Y:S01]  /*1310*/  UIADD3 UR10, UPT, UPT, -UR6, URZ, URZ ;  /* 0x000000ff060a7290 */ /* 0x000fe2000fffe1ff */
[----:B------:R-:W-:-:S02]  /*1320*/  @!UP0 UMOV UR4, UR11 ;  /* 0x0000000b00048c82 */ /* 0x000fc40008000000 */
[----:B------:R-:W-:Y:S02]  /*1330*/  @!UP0 USHF.R.U32.HI UR5, URZ, UR17, UR4 ;  /* 0x00000011ff058299 */ /* 0x000fe40008011604 */
[----:B------:R-:W-:Y:S02]  /*1340*/  UIADD3 UR4, UPT, UPT, -UR7, URZ, URZ ;  /* 0x000000ff07047290 */ /* 0x000fe4000fffe1ff */
[----:B------:R-:W-:Y:S02]  /*1350*/  @!UP0 USEL UR5, UR6, UR5, !UP4 ;  /* 0x0000000506058287 */ /* 0x000fe4000e000000 */
[----:B------:R-:W-:Y:S02]  /*1360*/  UIMAD UR8, UR18, UR4, UR9 ;  /* 0x00000004120872a4 */ /* 0x000fe4000f8e0209 */
[----:B------:R-:W-:Y:S02]  /*1370*/  @!UP0 UIADD3 UR4, UPT, UPT, UR7, -UR5, URZ ;  /* 0x8000000507048290 */ /* 0x000fe4000fffe0ff */
[----:B------:R-:W-:-:S02]  /*1380*/  @!UP0 UIMAD UR8, UR8, UR14, UR5 ;  /* 0x0000000e080882a4 */ /* 0x000fc4000f8e0205 */
[----:B------:R-:W-:Y:S02]  /*1390*/  @!UP0 UIMAD UR9, UR4, UR18, UR6 ;  /* 0x00000012040982a4 */ /* 0x000fe4000f8e0206 */
[----:B------:R-:W-:Y:S02]  /*13a0*/  UIMAD UR4, UR19, UR10, UR50 ;  /* 0x0000000a130472a4 */ /* 0x000fe4000f8e0232 */
[----:B------:R-:W-:Y:S01]  /*13b0*/  UIMAD UR45, UR9, UR22, UR45 ;  /* 0x00000016092d72a4 */ /* 0x000fe2000f8e022d */
[----:B------:R-:W-:Y:S02]  /*13c0*/  @!UP0 UMOV UR6, UR8 ;  /* 0x0000000800068c82 */ /* 0x000fe40008000000 */
[----:B------:R-:W-:-:S12]  /*13d0*/  UIMAD UR50, UR6, UR19, UR4 ;  /* 0x00000013063272a4 */ /* 0x000fd8000f8e0204 */
.L_x_15:
[----:B------:R-:W1:Y:S02]  /*13e0*/  LDCU UR4, c[0x0][0xc30] ;  /* 0x00018600ff0477ac */ /* 0x000e640008000800 */
[----:B-1----:R-:W-:-:S09]  /*13f0*/  UISETP.NE.AND UP0, UPT, UR4, 0x1, UPT ;  /* 0x000000010400788c */ /* 0x002fd2000bf05270 */
[----:B------:R-:W-:Y:S05]  /*1400*/  BRA.U UP0, `(.L_x_16) ;  /* 0x0000000100447547 */ /* 0x000fea000b800000 */
[----:B------:R-:W1:Y:S01]  /*1410*/  LDCU.128 UR8, c[0x0][0xc10] ;  /* 0x00018200ff0877ac */ /* 0x000e620008000c00 */
[----:B------:R-:W2:Y:S01]  /*1420*/  LDCU UR12, c[0x0][0xc0c] ;  /* 0x00018180ff0c77ac */ /* 0x000ea20008000800 */
[----:B------:R-:W3:Y:S01]  /*1430*/  LDCU UR13, c[0x0][0xc20] ;  /* 0x00018400ff0d77ac */ /* 0x000ee20008000800 */
[----:B-1----:R-:W-:Y:S02]  /*1440*/  UIMAD.WIDE.U32 UR6, UR50, UR8, URZ ;  /* 0x00000008320672a5 */ /* 0x002fe4000f8e00ff */
[----:B------:R-:W-:Y:S02]  /*1450*/  UIMAD.WIDE.U32 UR4, UR45, UR11, URZ ;  /* 0x0000000b2d0472a5 */ /* 0x000fe4000f8e00ff */
[----:B--2---:R-:W-:Y:S02]  /*1460*/  UISETP.NE.AND UP1, UPT, UR12, 0x1, UPT ;  /* 0x000000010c00788c */ /* 0x004fe4000bf25270 */
[----:B------:R-:W-:Y:S01]  /*1470*/  UISETP.NE.AND UP0, UPT, UR10, 0x1, UPT ;  /* 0x000000010a00788c */ /* 0x000fe2000bf05270 */
[----:B------:R-:W-:-:S02]  /*1480*/  UMOV UR6, UR7 ;  /* 0x0000000700067c82 */ /* 0x000fc40008000000 */
[----:B------:R-:W-:Y:S01]  /*1490*/  UMOV UR4, UR5 ;  /* 0x0000000500047c82 */ /* 0x000fe20008000000 */
[----:B------:R-:W-:Y:S02]  /*14a0*/  USHF.R.U32.HI UR6, URZ, UR9, UR6 ;  /* 0x00000009ff067299 */ /* 0x000fe40008011606 */
[----:B---3--:R-:W-:Y:S02]  /*14b0*/  USHF.R.U32.HI UR4, URZ, UR13, UR4 ;  /* 0x0000000dff047299 */ /* 0x008fe40008011604 */
[----:B------:R-:W-:Y:S02]  /*14c0*/  USEL UR5, UR50, UR6, !UP1 ;  /* 0x0000000632057287 */ /* 0x000fe4000c800000 */
[----:B------:R-:W-:-:S04]  /*14d0*/  USEL UR4, UR45, UR4, !UP0 ;  /* 0x000000042d047287 */ /* 0x000fc8000c000000 */
[----:B------:R-:W-:Y:S02]  /*14e0*/  UIADD3 UR6, UPT, UPT, UR5, -UR4, URZ ;  /* 0x8000000405067290 */ /* 0x000fe4000fffe0ff */
[----:B------:R-:W-:Y:S02]  /*14f0*/  UIADD3 UR4, UPT, UPT, -UR5, UR4, URZ ;  /* 0x0000000405047290 */ /* 0x000fe4000fffe1ff */
[----:B------:R-:W-:Y:S02]  /*1500*/  UIMAD UR45, UR6, UR10, UR45 ;  /* 0x0000000a062d72a4 */ /* 0x000fe4000f8e022d */
[----:B------:R-:W-:-:S12]  /*1510*/  UIMAD UR50, UR4, UR12, UR50 ;  /* 0x0000000c043272a4 */ /* 0x000fd8000f8e0232 */
.L_x_16:
[----:B------:R-:W-:Y:S01]  /*1520*/  BAR.SYNC.DEFER_BLOCKING 0x0 ;  /* 0x0000000000007b1d */ /* 0x000fe20000010000 */
[----:B------:R-:W-:Y:S01]  /*1530*/  UISETP.NE.AND UP0, UPT, UR15, 0x2, UPT ;  /* 0x000000020f00788c */ /* 0x000fe2000bf05270 */
[----:B------:R-:W-:Y:S02]  /*1540*/  ISETP.NE.OR P2, PT, R0, 0x2, !P2 ;  /* 0x000000020000780c */ /* 0x000fe40005745670 */
[----:B------:R-:W-:Y:S02]  /*1550*/  LOP3.LUT R0, R76, 0x1f, RZ, 0xc0, !PT ;  /* 0x0000001f4c007812 */ /* 0x000fe400078ec0ff */
[----:B------:R-:W1:Y:S04]  /*1560*/  LDCU UR39, c[0x0][0xc24] ;  /* 0x00018480ff2777ac */ /* 0x000e680008000800 */
[----:B------:R-:W-:Y:S05]  /*1570*/  BRA.U UP0, `(.L_x_17) ;  /* 0x0000002900dc7547 */ /* 0x000fea000b800000 */
[----:B------:R-:W2:Y:S01]  /*1580*/  LDCU UR7, c[0x0][0x394] ;  /* 0x00007280ff0777ac */ /* 0x000ea20008000800 */
[----:B------:R-:W-:Y:S01]  /*1590*/  PLOP3.LUT P1, PT, PT, PT, UP2, 0x80, 0x8 ;  /* 0x000000000008781c */ /* 0x000fe20003f2f028 */
[----:B------:R-:W-:Y:S01]  /*15a0*/  IMAD.MOV.U32 R2, RZ, RZ, RZ ;  /* 0x000000ffff027224 */ /* 0x000fe200078e00ff */
[----:B------:R-:W-:Y:S01]  /*15b0*/  ISETP.EQ.OR P3, PT, R0, RZ, P2 ;  /* 0x000000ff0000720c */ /* 0x000fe20001762670 */
[----:B------:R-:W3:Y:S01]  /*15c0*/  LDCU UR6, c[0x0][0x5d8] ;  /* 0x0000bb00ff0677ac */ /* 0x000ee20008000800 */
[----:B------:R-:W-:Y:S01]  /*15d0*/  PLOP3.LUT P1, PT, P1, PT, PT, 0x8, 0x80 ;  /* 0x000000000080781c */ /* 0x000fe20000f2e170 */
[----:B------:R-:W4:Y:S01]  /*15e0*/  LDCU UR56, c[0x0][0x370] ;  /* 0x00006e00ff3877ac */ /* 0x000f220008000800 */
[----:B------:R-:W1:Y:S01]  /*15f0*/  LDCU.64 UR48, c[0x0][0x348] ;  /* 0x00006900ff3077ac */ /* 0x000e620008000a00 */
[----:B------:R-:W1:Y:S01]  /*1600*/  LDCU UR55, c[0x0][0x374] ;  /* 0x00006e80ff3777ac */ /* 0x000e620008000800 */
[----:B--2---:R-:W-:Y:S02]  /*1610*/  UIADD3 UR5, UPT, UPT, UR7, 0x3f, URZ ;  /* 0x0000003f07057890 */ /* 0x004fe4000fffe0ff */
[----:B---3--:R-:W-:-:S02]  /*1620*/  UIADD3 UR6, UPT, UPT, UR6, 0x3f, URZ ;  /* 0x0000003f06067890 */ /* 0x008fc4000fffe0ff */
[----:B------:R-:W-:Y:S02]  /*1630*/  USHF.R.S32.HI UR4, URZ, 0x1f, UR5 ;  /* 0x0000001fff047899 */ /* 0x000fe40008011405 */
[----:B------:R-:W-:Y:S02]  /*1640*/  UIADD3 UR60, UPT, UPT, UR7, 0x7e, URZ ;  /* 0x0000007e073c7890 */ /* 0x000fe4000fffe0ff */
[----:B------:R-:W-:Y:S02]  /*1650*/  ULEA.HI UR4, UR4, UR5, URZ, 0x6 ;  /* 0x0000000504047291 */ /* 0x000fe4000f8f30ff */
[----:B------:R-:W-:Y:S02]  /*1660*/  UIADD3 UR5, UPT, UPT, UR7, -0x1, URZ ;  /* 0xffffffff07057890 */ /* 0x000fe4000fffe0ff */
[----:B------:R-:W-:Y:S02]  /*1670*/  USHF.R.S32.HI UR58, URZ, 0x6, UR4 ;  /* 0x00000006ff3a7899 */ /* 0x000fe40008011404 */
[----:B------:R-:W-:-:S02]  /*1680*/  UISETP.GE.U32.AND UP1, UPT, UR5, -0x7f, UPT ;  /* 0xffffff810500788c */ /* 0x000fc4000bf26070 */
[----:B------:R-:W-:Y:S02]  /*1690*/  UISETP.LT.U32.AND UP0, UPT, UR58, 0x1b, UPT ;  /* 0x0000001b3a00788c */ /* 0x000fe4000bf01070 */
[----:B------:R-:W-:Y:S02]  /*16a0*/  USHF.R.S32.HI UR4, URZ, 0x1f, UR6 ;  /* 0x0000001fff047899 */ /* 0x000fe40008011406 */
[----:B------:R-:W-:Y:S02]  /*16b0*/  USEL UR57, UR58, 0x1b, UP0 ;  /* 0x0000001b3a397887 */ /* 0x000fe40008000000 */
[----:B------:R-:W-:Y:S02]  /*16c0*/  ULEA.HI UR4, UR4, UR6, URZ, 0x6 ;  /* 0x0000000604047291 */ /* 0x000fe4000f8f30ff */
[----:B------:R-:W-:Y:S02]  /*16d0*/  UIADD3 UR46, UPT, UPT, UR57, -0x1, URZ ;  /* 0xffffffff392e7890 */ /* 0x000fe4000fffe0ff */
[----:B------:R-:W-:-:S02]  /*16e0*/  @UP1 UIADD3 UR46, UPT, UPT, UR57, URZ, URZ ;  /* 0x000000ff392e1290 */ /* 0x000fc4000fffe0ff */
[----:B------:R-:W-:Y:S02]  /*16f0*/  USHF.R.S32.HI UR54, URZ, 0x6, UR4 ;  /* 0x00000006ff367899 */ /* 0x000fe40008011404 */
[----:B------:R-:W-:Y:S02]  /*1700*/  UIADD3 UR59, UPT, UPT, UR58, -UR57, URZ ;  /* 0x800000393a3b7290 */ /* 0x000fe4000fffe0ff */
[----:B------:R-:W-:Y:S01]  /*1710*/  UIADD3 UR46, UPT, UPT, UR46, 0x1, URZ ;  /* 0x000000012e2e7890 */ /* 0x000fe2000fffe0ff */
[----:B------:R-:W-:Y:S01]  /*1720*/  UMOV UR29, 0x1 ;  /* 0x00000001001d7882 */ /* 0x000fe20000000000 */
[----:B-1--4-:R-:W-:-:S10]  /*1730*/  UMOV UR38, URZ ;  /* 0x000000ff00267c82 */ /* 0x012fd40008000000 */
.L_x_33:
[----:B------:R-:W-:Y:S01]  /*1740*/  IMAD.U32 R4, RZ, RZ, UR54 ;  /* 0x00000036ff047e24 */ /* 0x000fe2000f8e00ff */
[----:B------:R-:W1:Y:S04]  /*1750*/  LDCU UR53, c[0x0][0x5dc] ;  /* 0x0000bb80ff3577ac */ /* 0x000e680008000800 */
[-C--:B------:R-:W-:Y:S01]  /*1760*/  IABS R0, R4.reuse ;  /* 0x0000000400007213 */ /* 0x080fe20000000000 */
[----:B------:R-:W2:Y:S01]  /*1770*/  LDCU UR11, c[0x0][0x5e0] ;  /* 0x0000bc00ff0b77ac */ /* 0x000ea20008000800 */
[----:B------:R-:W-:Y:S02]  /*1780*/  IABS R4, R4 ;  /* 0x0000000400047213 */ /* 0x000fe40000000000 */
[----:B------:R-:W-:Y:S01]  /*1790*/  R2UR UR6, R0 ;  /* 0x00000000000672ca */ /* 0x000fe200000e0000 */
[----:B------:R-:W-:Y:S01]  /*17a0*/  UMOV UR44, 0x400 ;  /* 0x00000400002c7882 */ /* 0x000fe20000000000 */
[----:B------:R-:W-:Y:S01]  /*17b0*/  USHF.L.U32 UR42, UR50, 0x6, URZ ;  /* 0x00000006322a7899 */ /* 0x000fe200080006ff */
[----:B------:R-:W-:Y:S01]  /*17c0*/  UMOV UR19, URZ ;  /* 0x000000ff00137c82 */ /* 0x000fe20008000000 */
[----:B-1----:R-:W-:-:S09]  /*17d0*/  IMAD.U32 R3, RZ, RZ, UR53 ;  /* 0x00000035ff037e24 */ /* 0x002fd2000f8e00ff */
[----:B------:R-:W1:Y:S08]  /*17e0*/  I2F.RP R6, UR6 ;  /* 0x0000000600067d06 */ /* 0x000e700008209400 */
[----:B-1----:R-:W1:Y:S02]  /*17f0*/  MUFU.RCP R5, R6 ;  /* 0x0000000600057308 */ /* 0x002e640000001000 */
[----:B-1----:R-:W-:-:S06]  /*1800*/  VIADD R5, R5, 0xffffffe ;  /* 0x0ffffffe05057836 */ /* 0x002fcc0000000000 */
[----:B------:R-:W1:Y:S02]  /*1810*/  F2I.FTZ.U32.TRUNC.NTZ R0, R5 ;  /* 0x0000000500007305 */ /* 0x000e64000021f000 */
[----:B-1----:R-:W-:Y:S02]  /*1820*/  R2UR UR5, R0 ;  /* 0x00000000000572ca */ /* 0x002fe400000e0000 */
[----:B------:R-:W-:Y:S01]  /*1830*/  IABS R0, R3 ;  /* 0x0000000300007213 */ /* 0x000fe20000000000 */
[----:B------:R-:W-:-:S03]  /*1840*/  IMAD.U32 R3, RZ, RZ, UR45 ;  /* 0x0000002dff037e24 */ /* 0x000fc6000f8e00ff */
[----:B------:R-:W-:Y:S01]  /*1850*/  R2UR UR8, R0 ;  /* 0x00000000000872ca */ /* 0x000fe200000e0000 */
[----:B------:R-:W-:Y:S01]  /*1860*/  IMAD.MOV R0, RZ, RZ, -R4 ;  /* 0x000000ffff007224 */ /* 0x000fe200078e0a04 */
[----:B------:R-:W-:-:S04]  /*1870*/  IABS R3, R3 ;  /* 0x0000000300037213 */ /* 0x000fc80000000000 */
[----:B------:R-:W-:Y:S01]  /*1880*/  R2UR UR9, R3 ;  /* 0x00000000030972ca */ /* 0x000fe200000e0000 */
[----:B------:R-:W-:-:S04]  /*1890*/  UIADD3 UR4, UPT, UPT, URZ, -UR5, URZ ;  /* 0x80000005ff047290 */ /* 0x000fc8000fffe0ff */
[----:B------:R-:W-:Y:S02]  /*18a0*/  UIMAD UR7, UR4, UR6, URZ ;  /* 0x00000006040772a4 */ /* 0x000fe4000f8e02ff */
[----:B------:R-:W1:Y:S01]  /*18b0*/  I2F.RP R3, UR8 ;  /* 0x0000000800037d06 */ /* 0x000e620008209400 */
[----:B------:R-:W-:Y:S02]  /*18c0*/  UMOV UR4, URZ ;  /* 0x000000ff00047c82 */ /* 0x000fe40008000000 */
[----:B------:R-:W-:Y:S02]  /*18d0*/  UIMAD.WIDE.U32 UR4, UR5, UR7, UR4 ;  /* 0x00000007050472a5 */ /* 0x000fe4000f8e0004 */
[----:B------:R-:W-:-:S05]  /*18e0*/  R2UR UR7, R0 ;  /* 0x00000000000772ca */ /* 0x000fca00000e0000 */
[----:B------:R-:W-:Y:S02]  /*18f0*/  UMOV UR4, UR5 ;  /* 0x0000000500047c82 */ /* 0x000fe40008000000 */
[----:B------:R-:W-:Y:S01]  /*1900*/  UIMAD.WIDE.U32 UR4, UR4, UR9, URZ ;  /* 0x00000009040472a5 */ /* 0x000fe2000f8e00ff */
[----:B-1----:R-:W1:Y:S06]  /*1910*/  MUFU.RCP R3, R3 ;  /* 0x0000000300037308 */ /* 0x002e6c0000001000 */
[----:B------:R-:W-:Y:S02]  /*1920*/  UMOV UR4, UR5 ;  /* 0x0000000500047c82 */ /* 0x000fe40008000000 */
[----:B------:R-:W-:-:S04]  /*1930*/  UIMAD UR5, UR4, UR7, UR9 ;  /* 0x00000007040572a4 */ /* 0x000fc8000f8e0209 */
[----:B------:R-:W-:Y:S01]  /*1940*/  UISETP.GT.U32.AND UP0, UPT, UR6, UR5, UPT ;  /* 0x000000050600728c */ /* 0x000fe2000bf04070 */
[----:B-1----:R-:W-:-:S10]  /*1950*/  VIADD R4, R3, 0xffffffe ;  /* 0x0ffffffe03047836 */ /* 0x002fd40000000000 */
[----:B------:R-:W-:Y:S01]  /*1960*/  @!UP0 UIADD3 UR5, UPT, UPT, UR5, -UR6, URZ ;  /* 0x8000000605058290 */ /* 0x000fe2000fffe0ff */
[----:B------:R-:W1:Y:S01]  /*1970*/  F2I.FTZ.U32.TRUNC.NTZ R0, R4 ;  /* 0x0000000400007305 */ /* 0x000e62000021f000 */
[----:B------:R-:W-:Y:S02]  /*1980*/  @!UP0 UIADD3 UR4, UPT, UPT, UR4, 0x1, URZ ;  /* 0x0000000104048890 */ /* 0x000fe4000fffe0ff */
[----:B------:R-:W-:Y:S02]  /*1990*/  UISETP.GE.U32.AND UP1, UPT, UR5, UR6, UPT ;  /* 0x000000060500728c */ /* 0x000fe4000bf26070 */
[----:B------:R-:W-:-:S04]  /*19a0*/  ULOP3.LUT UR5, UR45, UR54, URZ, 0x3c, !UPT ;  /* 0x000000362d057292 */ /* 0x000fc8000f8e3cff */
[----:B------:R-:W-:-:S05]  /*19b0*/  UISETP.GE.AND UP0, UPT, UR5, URZ, UPT ;  /* 0x000000ff0500728c */ /* 0x000fca000bf06270 */
[----:B------:R-:W-:Y:S01]  /*19c0*/  @UP1 UIADD3 UR4, UPT, UPT, UR4, 0x1, URZ ;  /* 0x0000000104041890 */ /* 0x000fe2000fffe0ff */
[----:B-1----:R-:W-:Y:S01]  /*19d0*/  R2UR UR5, R0 ;  /* 0x00000000000572ca */ /* 0x002fe200000e0000 */
[----:B------:R-:W-:Y:S01]  /*19e0*/  UISETP.NE.AND UP1, UPT, UR54, URZ, UPT ;  /* 0x000000ff3600728c */ /* 0x000fe2000bf25270 */
[----:B--2---:R-:W-:-:S04]  /*19f0*/  IMAD.U32 R0, RZ, RZ, UR11 ;  /* 0x0000000bff007e24 */ /* 0x004fc8000f8e00ff */
[----:B------:R-:W-:Y:S01]  /*1a00*/  UMOV UR7, UR4 ;  /* 0x0000000400077c82 */ /* 0x000fe20008000000 */
[----:B------:R-:W-:Y:S01]  /*1a10*/  IABS R0, R0 ;  /* 0x0000000000007213 */ /* 0x000fe20000000000 */
[----:B------:R-:W-:-:S03]  /*1a20*/  @!UP0 UIADD3 UR7, UPT, UPT, -UR7, URZ, URZ ;  /* 0x000000ff07078290 */ /* 0x000fc6000fffe1ff */
[----:B------:R-:W-:Y:S01]  /*1a30*/  R2UR UR9, R0 ;  /* 0x00000000000972ca */ /* 0x000fe200000e0000 */
[----:B------:R-:W-:Y:S02]  /*1a40*/  @!UP1 ULOP3.LUT UR7, URZ, UR54, URZ, 0x33, !UPT ;  /* 0x00000036ff079292 */ /* 0x000fe4000f8e33ff */
[----:B------:R-:W-:-:S04]  /*1a50*/  UIADD3 UR4, UPT, UPT, URZ, -UR5, URZ ;  /* 0x80000005ff047290 */ /* 0x000fc8000fffe0ff */
[----:B------:R-:W-:Y:S01]  /*1a60*/  IMAD.U32 R3, RZ, RZ, UR7 ;  /* 0x00000007ff037e24 */ /* 0x000fe2000f8e00ff */
[----:B------:R-:W-:-:S03]  /*1a70*/  UIMAD UR6, UR4, UR8, URZ ;  /* 0x00000008040672a4 */ /* 0x000fc6000f8e02ff */
[----:B------:R-:W-:Y:S01]  /*1a80*/  UMOV UR4, URZ ;  /* 0x000000ff00047c82 */ /* 0x000fe20008000000 */
[----:B------:R-:W-:Y:S01]  /*1a90*/  IABS R3, R3 ;  /* 0x0000000300037213 */ /* 0x000fe20000000000 */
[----:B------:R-:W-:-:S03]  /*1aa0*/  UIMAD.WIDE.U32 UR4, UR5, UR6, UR4 ;  /* 0x00000006050472a5 */ /* 0x000fc6000f8e0004 */
[----:B------:R-:W-:Y:S02]  /*1ab0*/  R2UR UR10, R3 ;  /* 0x00000000030a72ca */ /* 0x000fe400000e0000 */
[----:B------:R-:W1:Y:S02]  /*1ac0*/  I2F.RP R3, UR9 ;  /* 0x0000000900037d06 */ /* 0x000e640008209400 */
[----:B------:R-:W-:-:S09]  /*1ad0*/  UMOV UR4, UR5 ;  /* 0x0000000500047c82 */ /* 0x000fd20008000000 */
[----:B------:R-:W-:Y:S01]  /*1ae0*/  UIMAD.WIDE.U32 UR4, UR4, UR10, URZ ;  /* 0x0000000a040472a5 */ /* 0x000fe2000f8e00ff */
[----:B-1----:R-:W1:Y:S06]  /*1af0*/  MUFU.RCP R0, R3 ;  /* 0x0000000300007308 */ /* 0x002e6c0000001000 */
[----:B------:R-:W-:Y:S02]  /*1b00*/  UMOV UR4, UR5 ;  /* 0x0000000500047c82 */ /* 0x000fe40008000000 */
[----:B------:R-:W-:-:S04]  /*1b10*/  UIADD3 UR5, UPT, UPT, -UR4, URZ, URZ ;  /* 0x000000ff04057290 */ /* 0x000fc8000fffe1ff */
[----:B------:R-:W-:-:S04]  /*1b20*/  UIMAD UR5, UR8, UR5, UR10 ;  /* 0x00000005080572a4 */ /* 0x000fc8000f8e020a */
[----:B------:R-:W-:Y:S01]  /*1b30*/  UISETP.GT.U32.AND UP0, UPT, UR8, UR5, UPT ;  /* 0x000000050800728c */ /* 0x000fe2000bf04070 */
[----:B-1----:R-:W-:Y:S02]  /*1b40*/  VIADD R0, R0, 0xffffffe ;  /* 0x0ffffffe00007836 */ /* 0x002fe40000000000 */
[----:B------:R-:W-:-:S04]  /*1b50*/  IMAD.U32 R3, RZ, RZ, UR29 ;  /* 0x0000001dff037e24 */ /* 0x000fc8000f8e00ff */
[----:B------:R-:W1:Y:S04]  /*1b60*/  F2I.FTZ.U32.TRUNC.NTZ R0, R0 ;  /* 0x0000000000007305 */ /* 0x000e68000021f000 */
[----:B------:R-:W-:Y:S01]  /*1b70*/  @!UP0 UIADD3 UR5, UPT, UPT, UR5, -UR8, URZ ;  /* 0x8000000805058290 */ /* 0x000fe2000fffe0ff */
[----:B------:R-:W-:Y:S01]  /*1b80*/  SHF.L.U32 R3, R3, 0x1f, RZ ;  /* 0x0000001f03037819 */ /* 0x000fe200000006ff */
[----:B------:R-:W-:Y:S02]  /*1b90*/  @!UP0 UIADD3 UR4, UPT, UPT, UR4, 0x1, URZ ;  /* 0x0000000104048890 */ /* 0x000fe4000fffe0ff */
[----:B------:R-:W-:Y:S01]  /*1ba0*/  UISETP.GE.U32.AND UP1, UPT, UR5, UR8, UPT ;  /* 0x000000080500728c */ /* 0x000fe2000bf26070 */
[----:B------:R-:W2:Y:S01]  /*1bb0*/  S2UR UR8, SR_CgaCtaId ;  /* 0x00000000000879c3 */ /* 0x000ea20000008800 */
[----:B------:R-:W-:-:S04]  /*1bc0*/  ULOP3.LUT UR5, UR7, UR53, URZ, 0x3c, !UPT ;  /* 0x0000003507057292 */ /* 0x000fc8000f8e3cff */
[----:B------:R-:W-:-:S03]  /*1bd0*/  UISETP.GE.AND UP0, UPT, UR5, URZ, UPT ;  /* 0x000000ff0500728c */ /* 0x000fc6000bf06270 */
[----:B-1----:R-:W-:Y:S02]  /*1be0*/  R2UR UR5, R0 ;  /* 0x00000000000572ca */ /* 0x002fe400000e0000 */
[----:B------:R-:W-:Y:S02]  /*1bf0*/  @UP1 UIADD3 UR4, UPT, UPT, UR4, 0x1, URZ ;  /* 0x0000000104041890 */ /* 0x000fe4000fffe0ff */
[----:B------:R-:W-:-:S05]  /*1c00*/  UISETP.NE.AND UP1, UPT, UR53, URZ, UPT ;  /* 0x000000ff3500728c */ /* 0x000fca000bf25270 */
[----:B------:R-:W-:Y:S02]  /*1c10*/  UMOV UR6, UR4 ;  /* 0x0000000400067c82 */ /* 0x000fe40008000000 */
[----:B------:R-:W-:Y:S02]  /*1c20*/  @!UP0 UIADD3 UR6, UPT, UPT, -UR6, URZ, URZ ;  /* 0x000000ff06068290 */ /* 0x000fe4000fffe1ff */
[----:B------:R-:W-:Y:S02]  /*1c30*/  UIADD3 UR4, UPT, UPT, URZ, -UR5, URZ ;  /* 0x80000005ff047290 */ /* 0x000fe4000fffe0ff */
[----:B------:R-:W-:Y:S02]  /*1c40*/  @!UP1 ULOP3.LUT UR6, URZ, UR53, URZ, 0x33, !UPT ;  /* 0x00000035ff069292 */ /* 0x000fe4000f8e33ff */
[----:B--2---:R-:W-:-:S04]  /*1c50*/  ULEA UR44, UR8, UR44, 0x18 ;  /* 0x0000002c082c7291 */ /* 0x004fc8000f8ec0ff */
[----:B------:R-:W-:Y:S01]  /*1c60*/  ULEA UR8, UR38, UR44, 0x3 ;  /* 0x0000002c26087291 */ /* 0x000fe2000f8e18ff */
[----:B------:R-:W-:-:S05]  /*1c70*/  IMAD.U32 R0, RZ, RZ, UR6 ;  /* 0x00000006ff007e24 */ /* 0x000fca000f8e00ff */
[----:B------:R-:W-:-:S03]  /*1c80*/  IABS R0, R0 ;  /* 0x0000000000007213 */ /* 0x000fc60000000000 */
[----:B------:R1:W2:Y:S01]  /*1c90*/  SYNCS.PHASECHK.TRANS64.TRYWAIT P0, [UR8+0xd8], R3 ;  /* 0x0000d803ff0075a7 */ /* 0x0002a20008001108 */
[----:B------:R-:W-:Y:S01]  /*1ca0*/  R2UR UR10, R0 ;  /* 0x00000000000a72ca */ /* 0x000fe200000e0000 */
[----:B------:R-:W-:-:S03]  /*1cb0*/  UIMAD UR8, UR4, UR9, URZ ;  /* 0x00000009040872a4 */ /* 0x000fc6000f8e02ff */
[----:B------:R-:W-:Y:S02]  /*1cc0*/  UMOV UR4, URZ ;  /* 0x000000ff00047c82 */ /* 0x000fe40008000000 */
[----:B------:R-:W-:Y:S02]  /*1cd0*/  UIMAD.WIDE.U32 UR4, UR5, UR8, UR4 ;  /* 0x00000008050472a5 */ /* 0x000fe4000f8e0004 */
[----:B------:R-:W-:-:S04]  /*1ce0*/  UIADD3 UR8, UPT, UPT, -UR6, URZ, URZ ;  /* 0x000000ff06087290 */ /* 0x000fc8000fffe1ff */
[----:B------:R-:W-:Y:S01]  /*1cf0*/  UIMAD UR53, UR53, UR8, UR7 ;  /* 0x00000008353572a4 */ /* 0x000fe2000f8e0207 */
[----:B------:R-:W-:Y:S02]  /*1d00*/  UMOV UR4, UR5 ;  /* 0x0000000500047c82 */ /* 0x000fe40008000000 */
[----:B------:R-:W-:-:S07]  /*1d10*/  UIMAD.WIDE.U32 UR4, UR4, UR10, URZ ;  /* 0x0000000a040472a5 */ /* 0x000fce000f8e00ff */
[----:B------:R-:W-:Y:S02]  /*1d20*/  UMOV UR4, UR5 ;  /* 0x0000000500047c82 */ /* 0x000fe40008000000 */
[----:B------:R-:W-:-:S04]  /*1d30*/  UIADD3 UR5, UPT, UPT, -UR4, URZ, URZ ;  /* 0x000000ff04057290 */ /* 0x000fc8000fffe1ff */
[----:B------:R-:W-:-:S04]  /*1d40*/  UIMAD UR5, UR9, UR5, UR10 ;  /* 0x00000005090572a4 */ /* 0x000fc8000f8e020a */
[----:B------:R-:W-:-:S11]  /*1d50*/  UISETP.GT.U32.AND UP0, UPT, UR9, UR5, UPT ;  /* 0x000000050900728c */ /* 0x000fd6000bf04070 */
[----:B------:R-:W-:Y:S02]  /*1d60*/  @!UP0 UIADD3 UR5, UPT, UPT, UR5, -UR9, URZ ;  /* 0x8000000905058290 */ /* 0x000fe4000fffe0ff */
[----:B------:R-:W-:Y:S02]  /*1d70*/  @!UP0 UIADD3 UR4, UPT, UPT, UR4, 0x1, URZ ;  /* 0x0000000104048890 */ /* 0x000fe4000fffe0ff */
[----:B------:R-:W-:Y:S02]  /*1d80*/  UISETP.GE.U32.AND UP1, UPT, UR5, UR9, UPT ;  /* 0x000000090500728c */ /* 0x000fe4000bf26070 */
[----:B------:R-:W-:-:S04]  /*1d90*/  ULOP3.LUT UR5, UR6, UR11, URZ, 0x3c, !UPT ;  /* 0x0000000b06057292 */ /* 0x000fc8000f8e3cff */
[----:B------:R-:W-:-:S05]  /*1da0*/  UISETP.GE.AND UP0, UPT, UR5, URZ, UPT ;  /* 0x000000ff0500728c */ /* 0x000fca000bf06270 */
[----:B------:R-:W-:Y:S02]  /*1db0*/  @UP1 UIADD3 UR4, UPT, UPT, UR4, 0x1, URZ ;  /* 0x0000000104041890 */ /* 0x000fe4000fffe0ff */
[----:B------:R-:W-:-:S05]  /*1dc0*/  UISETP.NE.AND UP1, UPT, UR11, URZ, UPT ;  /* 0x000000ff0b00728c */ /* 0x000fca000bf25270 */
[----:B------:R-:W-:Y:S01]  /*1dd0*/  UMOV UR37, UR4 ;  /* 0x0000000400257c82 */ /* 0x000fe20008000000 */
[----:B------:R-:W-:Y:S02]  /*1de0*/  UIADD3 UR4, UPT, UPT, -UR7, URZ, URZ ;  /* 0x000000ff07047290 */ /* 0x000fe4000fffe1ff */
[----:B------:R-:W-:Y:S02]  /*1df0*/  @!UP0 UIADD3 UR37, UPT, UPT, -UR37, URZ, URZ ;  /* 0x000000ff25258290 */ /* 0x000fe4000fffe1ff */
[----:B------:R-:W-:Y:S02]  /*1e00*/  UISETP.GE.U32.AND UP0, UPT, UR60, 0x7f, UPT ;  /* 0x0000007f3c00788c */ /* 0x000fe4000bf06070 */
[----:B------:R-:W-:Y:S02]  /*1e10*/  @!UP1 ULOP3.LUT UR37, URZ, UR11, URZ, 0x33, !UPT ;  /* 0x0000000bff259292 */ /* 0x000fe4000f8e33ff */
[----:B------:R-:W-:Y:S02]  /*1e20*/  UIMAD UR4, UR54, UR4, UR45 ;  /* 0x00000004360472a4 */ /* 0x000fe4000f8e022d */
[----:B------:R-:W-:-:S02]  /*1e30*/  UIADD3 UR5, UPT, UPT, -UR37, URZ, URZ ;  /* 0x000000ff25057290 */ /* 0x000fc4000fffe1ff */
[----:B------:R-:W-:Y:S02]  /*1e40*/  USHF.L.U32 UR10, UR4, 0x6, URZ ;  /* 0x00000006040a7899 */ /* 0x000fe400080006ff */
[----:B------:R-:W-:Y:S01]  /*1e50*/  UIMAD UR45, UR11, UR5, UR6 ;  /* 0x000000050b2d72a4 */ /* 0x000fe2000f8e0206 */
[----:B-1----:R-:W-:Y:S11]  /*1e60*/  BRA.U !UP0, `(.L_x_18) ;  /* 0x0000000508547547 */ /* 0x002ff6000b800000 */
[----:B------:R-:W1:Y:S01]  /*1e70*/  LDCU.64 UR8, c[0x0][0x5c0] ;  /* 0x0000b800ff0877ac */ /* 0x000e620008000a00 */
[----:B------:R-:W1:Y:S01]  /*1e80*/  LDCU.64 UR34, c[0x0][0x5f8] ;  /* 0x0000bf00ff2277ac */ /* 0x000e620008000a00 */
[----:B------:R-:W3:Y:S01]  /*1e90*/  LDCU UR12, c[0x0][0x5c8] ;  /* 0x0000b900ff0c77ac */ /* 0x000ee20008000800 */
[----:B------:R-:W3:Y:S01]  /*1ea0*/  LDCU UR11, c[0x0][0x600] ;  /* 0x0000c000ff0b77ac */ /* 0x000ee20008000800 */
[----:B------:R-:W4:Y:S01]  /*1eb0*/  LDCU UR24, c[0x0][0x5a8] ;  /* 0x0000b500ff1877ac */ /* 0x000f220008000800 */
[----:B------:R-:W2:Y:S01]  /*1ec0*/  LDCU UR23, c[0x0][0x59c] ;  /* 0x0000b380ff1777ac */ /* 0x000ea20008000800 */
[----:B-1----:R-:W-:Y:S01]  /*1ed0*/  UIMAD UR36, UR53, UR8, UR34 ;  /* 0x00000008352472a4 */ /* 0x002fe2000f8e0222 */
[----:B------:R-:W1:Y:S01]  /*1ee0*/  LDCU UR22, c[0x0][0x590] ;  /* 0x0000b200ff1677ac */ /* 0x000e620008000800 */
[----:B---3--:R-:W-:Y:S01]  /*1ef0*/  UIMAD UR34, UR37, UR12, UR11 ;  /* 0x0000000c252272a4 */ /* 0x008fe2000f8e020b */
[----:B------:R-:W3:Y:S01]  /*1f00*/  LDCU UR28, c[0x0][0x594] ;  /* 0x0000b280ff1c77ac */ /* 0x000ee20008000800 */
[----:B------:R-:W1:Y:S01]  /*1f10*/  LDCU UR27, c[0x0][0x598] ;  /* 0x0000b300ff1b77ac */ /* 0x000e620008000800 */
[----:B------:R-:W1:Y:S01]  /*1f20*/  LDCU UR26, c[0x0][0x5ac] ;  /* 0x0000b580ff1a77ac */ /* 0x000e620008000800 */
[----:B------:R-:W1:Y:S01]  /*1f30*/  LDCU UR25, c[0x0][0x5b0] ;  /* 0x0000b600ff1977ac */ /* 0x000e620008000800 */
[----:B------:R-:W1:Y:S01]  /*1f40*/  LDCU UR5, c[0x0][0x5cc] ;  /* 0x0000b980ff0577ac */ /* 0x000e620008000800 */
[----:B------:R-:W1:Y:S01]  /*1f50*/  LDCU UR4, c[0x0][0x5ec] ;  /* 0x0000bd80ff0477ac */ /* 0x000e620008000800 */
[----:B------:R-:W1:Y:S01]  /*1f60*/  LDCU.64 UR20, c[0x0][0x5a0] ;  /* 0x0000b400ff1477ac */ /* 0x000e620008000a00 */
[----:B------:R-:W1:Y:S01]  /*1f70*/  LDCU.64 UR16, c[0x0][0x5d0] ;  /* 0x0000ba00ff1077ac */ /* 0x000e620008000a00 */
[----:B------:R-:W1:Y:S01]  /*1f80*/  LDCU.64 UR6, c[0x0][0x5f0] ;  /* 0x0000be00ff0677ac */ /* 0x000e620008000a00 */
[----:B------:R-:W-:Y:S01]  /*1f90*/  UIMAD UR35, UR45, UR9, UR35 ;  /* 0x000000092d2372a4 */ /* 0x000fe2000f8e0223 */
[----:B------:R-:W-:Y:S01]  /*1fa0*/  UMOV UR18, URZ ;  /* 0x000000ff00127c82 */ /* 0x000fe20008000000 */
[----:B--2-4-:R-:W-:-:S10]  /*1fb0*/  UMOV UR11, UR38 ;  /* 0x00000026000b7c82 */ /* 0x014fd40008000000 */
.L_x_23:
[----:B------:R-:W-:Y:S01]  /*1fc0*/  @!P2 MOV R3, 0x2000 ;  /* 0x000020000003a802 */ /* 0x000fe20000000f00 */
[----:B------:R-:W-:Y:S01]  /*1fd0*/  ULEA UR41, UR11, UR44, 0x3 ;  /* 0x0000002c0b297291 */ /* 0x000fe2000f8e18ff */
[----:B-1----:R-:W-:Y:S11]  /*1fe0*/  @P0 BRA `(.L_x_19) ;  /* 0x0000000000100947 */ /* 0x002ff60003800000 */
[----:B------:R-:W-:Y:S04]  /*1ff0*/  MOV R0, UR29 ;  /* 0x0000001d00007c02 */ /* 0x000fe80008000f00 */
[----:B------:R-:W-:Y:S04]  /*2000*/  SHF.L.U32 R5, R0, 0x1f, RZ ;  /* 0x0000001f00057819 */ /* 0x000fe800000006ff */
[----:B------:R-:W2:Y:S02]  /*2010*/  SYNCS.PHASECHK.TRANS64.TRYWAIT P0, [UR41+0xd8], R5 ;  /* 0x0000d805ff0075a7 */ /* 0x000ea40008001129 */
[----:B--2---:R-:W-:Y:S05]  /*2020*/  @!P0 BRA `(.L_x_20) ;  /* 0x0000006400f08947 */ /* 0x004fea0003800000 */
.L_x_19:
[----:B------:R4:W-:Y:S01]  /*2030*/  @!P2 SYNCS.ARRIVE.TRANS64 RZ, [UR41], R3 ;  /* 0x00000003ffffa9a7 */ /* 0x0009e20008000029 */
[----:B------:R-:W-:Y:S04]  /*2040*/  BSSY.RECONVERGENT B0, `(.L_x_21) ;  /* 0x0000003000007945 */ /* 0x000fe80003800200 */
[----:B------:R-:W-:Y:S05]  /*2050*/  @P3 BRA `(.L_x_22) ;  /* 0x0000000000043947 */ /* 0x000fea0003800000 */
[----:B-1-3--:R-:W-:Y:S05]  /*2060*/  BPT.TRAP 0x1 ;  /* 0x000000040000795c */ /* 0x00afea0000300000 */
.L_x_22:
[----:B-1-3--:R-:W-:Y:S05]  /*2070*/  BSYNC.RECONVERGENT B0 ;  /* 0x0000000000007941 */ /* 0x00afea0003800200 */
.L_x_21:
[----:B------:R-:W-:Y:S02]  /*2080*/  UIADD3 UR8, UPT, UPT, UR11, 0x1, URZ ;  /* 0x000000010b087890 */ /* 0x000fe4000fffe0ff */
[----:B------:R-:W-:Y:S02]  /*2090*/  USHF.L.U32 UR43, UR18, 0x6, URZ ;  /* 0x00000006122b7899 */ /* 0x000fe400080006ff */
[----:B------:R-:W-:Y:S02]  /*20a0*/  UISETP.NE.AND UP0, UPT, UR8, 0x1b, UPT ;  /* 0x0000001b0800788c */ /* 0x000fe4000bf05270 */
[----:B------:R-:W-:Y:S02]  /*20b0*/  UISETP.NE.AND UP2, UPT, UR24, 0x1, UPT ;  /* 0x000000011800788c */ /* 0x000fe4000bf45270 */
[----:B------:R-:W-:Y:S02]  /*20c0*/  USEL UR9, URZ, 0x1, UP0 ;  /* 0x00000001ff097887 */ /* 0x000fe40008000000 */
[----:B------:R-:W-:Y:S02]  /*20d0*/  USEL UR38, UR8, URZ, UP0 ;  /* 0x000000ff08267287 */ /* 0x000fe40008000000 */
[----:B------:R-:W-:Y:S02]  /*20e0*/  ULOP3.LUT UR29, UR29, UR9, URZ, 0x3c, !UPT ;  /* 0x000000091d1d7292 */ /* 0x000fe4000f8e3cff */
[----:B------:R-:W-:Y:S02]  /*20f0*/  ULEA UR8, UR38, UR44, 0x3 ;  /* 0x0000002c26087291 */ /* 0x000fe4000f8e18ff */
[----:B------:R-:W-:Y:S02]  /*2100*/  UISETP.NE.AND UP0, UPT, UR22, 0x1, UPT ;  /* 0x000000011600788c */ /* 0x000fe4000bf05270 */
[----:B------:R-:W-:Y:S01]  /*2110*/  UIADD3 UR32, UP1, UPT, UR48, 0x80, URZ ;  /* 0x0000008030207890 */ /* 0x000fe2000ff3e0ff */
[----:B--2---:R-:W-:Y:S01]  /*2120*/  MOV R0, UR29 ;  /* 0x0000001d00007c02 */ /* 0x004fe20008000f00 */
[----:B------:R-:W-:Y:S02]  /*2130*/  UIADD3 UR18, UPT, UPT, UR18, 0x1, URZ ;  /* 0x0000000112127890 */ /* 0x000fe4000fffe0ff */
[----:B------:R-:W-:Y:S01]  /*2140*/  UIADD3.X UR33, UPT, UPT, URZ, UR49, URZ, UP1, !UPT ;  /* 0x00000031ff217290 */ /* 0x000fe20008ffe4ff */
[----:B----4-:R-:W-:Y:S01]  /*2150*/  SHF.L.U32 R3, R0, 0x1f, RZ ;  /* 0x0000001f00037819 */ /* 0x010fe200000006ff */
[----:B------:R-:W-:Y:S01]  /*2160*/  UMOV UR50, 0x0 ;  /* 0x0000000000327882 */ /* 0x000fe20000000000 */
[----:B------:R-:W-:Y:S02]  /*2170*/  UMOV UR51, 0x10000000 ;  /* 0x1000000000337882 */ /* 0x000fe40000000000 */
[----:B------:R4:W1:Y:S01]  /*2180*/  SYNCS.PHASECHK.TRANS64.TRYWAIT P0, [UR8+0xd8], R3 ;  /* 0x0000d803ff0075a7 */ /* 0x0008620008001108 */
[----:B------:R-:W-:Y:S02]  /*2190*/  UIMAD.WIDE.U32 UR8, UR43, UR28, URZ ;  /* 0x0000001c2b0872a5 */ /* 0x000fe4000f8e00ff */
[----:B------:R-:W-:Y:S02]  /*21a0*/  ULEA UR8, UR11, UR44, 0xc ;  /* 0x0000002c0b087291 */ /* 0x000fe4000f8e60ff */
[----:B------:R-:W-:Y:S02]  /*21b0*/  USHF.R.U32.HI UR9, URZ, UR27, UR9 ;  /* 0x0000001bff097299 */ /* 0x000fe40008011609 */
[----:B------:R-:W-:Y:S02]  /*21c0*/  UIADD3 UR40, UPT, UPT, UR8, 0x2600, URZ ;  /* 0x0000260008287890 */ /* 0x000fe4000fffe0ff */
[----:B------:R-:W-:Y:S02]  /*21d0*/  USEL UR9, UR43, UR9, !UP0 ;  /* 0x000000092b097287 */ /* 0x000fe4000c000000 */
[----:B------:R-:W-:Y:S02]  /*21e0*/  UISETP.NE.AND UP0, UPT, UR23, 0x1, UPT ;  /* 0x000000011700788c */ /* 0x000fe4000bf05270 */
[----:B------:R-:W-:Y:S02]  /*21f0*/  UIMAD.WIDE.U32 UR12, UR9, UR20, URZ ;  /* 0x00000014090c72a5 */ /* 0x000fe4000f8e00ff */
[----:B------:R-:W-:Y:S01]  /*2200*/  ULEA UR12, UR35, UR36, 0x5 ;  /* 0x00000024230c7291 */ /* 0x000fe2000f8e28ff */
[----:B------:R-:W-:Y:S01]  /*2210*/  UTMALDG.2D [UR40], [UR32], desc[UR50] ;  /* 0x00003228200075b4 */ /* 0x000fe20008009000 */
[----:B------:R-:W-:Y:S02]  /*2220*/  USHF.R.U32.HI UR13, URZ, UR21, UR13 ;  /* 0x00000015ff0d7299 */ /* 0x000fe4000801160d */
[----:B------:R-:W-:Y:S02]  /*2230*/  ULEA UR19, UR34, UR12, 0xa ;  /* 0x0000000c22137291 */ /* 0x000fe4000f8e50ff */
[----:B------:R-:W-:Y:S02]  /*2240*/  USEL UR13, UR9, UR13, !UP0 ;  /* 0x0000000d090d7287 */ /* 0x000fe4000c000000 */
[----:B------:R-:W-:Y:S02]  /*2250*/  UIADD3 UR12, UPT, UPT, -UR9, URZ, URZ ;  /* 0x000000ff090c7290 */ /* 0x000fe4000fffe1ff */
[----:B------:R-:W-:Y:S02]  /*2260*/  UIMAD.WIDE.U32 UR14, UR13, UR26, URZ ;  /* 0x0000001a0d0e72a5 */ /* 0x000fe4000f8e00ff */
[----:B------:R-:W-:Y:S02]  /*2270*/  UIMAD UR12, UR22, UR12, UR43 ;  /* 0x0000000c160c72a4 */ /* 0x000fe4000f8e022b */
[----:B------:R-:W-:Y:S02]  /*2280*/  UIADD3 UR30, UP0, UPT, UR48, 0x180, URZ ;  /* 0x00000180301e7890 */ /* 0x000fe4000ff1e0ff */
[----:B------:R-:W-:Y:S02]  /*2290*/  UIADD3 UR8, UPT, UPT, UR8, 0x1d600, URZ ;  /* 0x0001d60008087890 */ /* 0x000fe4000fffe0ff */
[----:B------:R-:W-:Y:S02]  /*22a0*/  UIADD3.X UR31, UPT, UPT, URZ, UR49, URZ, UP0, !UPT ;  /* 0x00000031ff1f7290 */ /* 0x000fe400087fe4ff */
[----:B------:R-:W-:Y:S01]  /*22b0*/  UISETP.NE.AND UP0, UPT, UR18, UR46, UPT ;  /* 0x0000002e1200728c */ /* 0x000fe2000bf05270 */
[----:B------:R-:W-:Y:S02]  /*22c0*/  UMOV UR14, UR15 ;  /* 0x0000000f000e7c82 */ /* 0x000fe40008000000 */
[----:B------:R-:W-:Y:S04]  /*22d0*/  USHF.R.U32.HI UR11, URZ, UR25, UR14 ;  /* 0x00000019ff0b7299 */ /* 0x000fe8000801160e */
[----:B------:R-:W-:Y:S02]  /*22e0*/  USEL UR14, UR13, UR11, !UP2 ;  /* 0x0000000b0d0e7287 */ /* 0x000fe4000d000000 */
[----:B------:R-:W-:Y:S02]  /*22f0*/  UIADD3 UR11, UPT, UPT, -UR13, URZ, URZ ;  /* 0x000000ff0d0b7290 */ /* 0x000fe4000fffe1ff */
[----:B------:R-:W-:Y:S02]  /*2300*/  UIADD3 UR15, UPT, UPT, -UR14, URZ, URZ ;  /* 0x000000ff0e0f7290 */ /* 0x000fe4000fffe1ff */
[----:B------:R-:W-:Y:S02]  /*2310*/  UIMAD UR9, UR23, UR11, UR9 ;  /* 0x0000000b170972a4 */ /* 0x000fe4000f8e0209 */
[----:B------:R-:W-:Y:S02]  /*2320*/  UIMAD UR13, UR24, UR15, UR13 ;  /* 0x0000000f180d72a4 */ /* 0x000fe4000f8e020d */
[----:B------:R-:W-:Y:S02]  /*2330*/  UIMAD UR11, UR12, UR5, UR4 ;  /* 0x000000050c0b72a4 */ /* 0x000fe4000f8e0204 */
[----:B------:R-:W-:Y:S02]  /*2340*/  UIMAD UR12, UR9, UR16, UR6 ;  /* 0x00000010090c72a4 */ /* 0x000fe4000f8e0206 */
[----:B------:R-:W-:Y:S02]  /*2350*/  UIMAD UR13, UR13, UR17, UR7 ;  /* 0x000000110d0d72a4 */ /* 0x000fe4000f8e0207 */
[----:B------:R-:W-:Y:S01]  /*2360*/  UPRMT UR15, UR19, 0x5410, URZ ;  /* 0x00005410130f7896 */ /* 0x000fe200080000ff */
[----:B------:R-:W-:Y:S02]  /*2370*/  UMOV UR9, UR41 ;  /* 0x0000002900097c82 */ /* 0x000fe40008000000 */
[----:B------:R-:W-:Y:S06]  /*2380*/  UMOV UR19, UR46 ;  /* 0x0000002e00137c82 */ /* 0x000fec0008000000 */
[----:B------:R2:W-:Y:S02]  /*2390*/  UTMALDG.5D.IM2COL [UR8], [UR30], UR15 ;  /* 0x000000081e0073b4 */ /* 0x0005e4000806000f */
[----:B--2---:R-:W-:Y:S01]  /*23a0*/  UMOV UR11, UR38 ;  /* 0x00000026000b7c82 */ /* 0x004fe20008000000 */
[----:B----4-:R-:W-:Y:S05]  /*23b0*/  BRA.U UP0, `(.L_x_23) ;  /* 0xfffffffd00007547 */ /* 0x010fea000b83ffff */
.L_x_18:
[----:B------:R-:W-:Y:S01]  /*23c0*/  ULEA UR4, UR38, UR44, 0x3 ;  /* 0x0000002c26047291 */ /* 0x000fe2000f8e18ff */
[----:B------:R-:W-:Y:S01]  /*23d0*/  MOV R0, UR29 ;  /* 0x0000001d00007c02 */ /* 0x000fe20008000f00 */
[----:B------:R-:W-:Y:S01]  /*23e0*/  @!P1 SYNCS.ARRIVE.TRANS64.A1T0 RZ, [UR44+0x1c8], RZ ;  /* 0x0001c8ffffff99a7 */ /* 0x000fe2000810002c */
[----:B------:R-:W-:Y:S02]  /*23f0*/  UISETP.GT.AND UP0, UPT, UR58, UR57, UPT ;  /* 0x000000393a00728c */ /* 0x000fe4000bf04270 */
[----:B------:R-:W-:-:S04]  /*2400*/  SHF.L.U32 R0, R0, 0x1f, RZ ;  /* 0x0000001f00007819 */ /* 0x000fc800000006ff */
[----:B-12---:R1:W2:Y:S03]  /*2410*/  SYNCS.PHASECHK.TRANS64.TRYWAIT P0, [UR4+0xd8], R0 ;  /* 0x0000d800ff0075a7 */ /* 0x0062a60008001104 */
[----:B------:R-:W-:Y:S05]  /*2420*/  BRA.U !UP0, `(.L_x_24) ;  /* 0x0000000508547547 */ /* 0x000fea000b800000 */
[----:B------:R-:W3:Y:S01]  /*2430*/  LDCU.64 UR8, c[0x0][0x5c0] ;  /* 0x0000b800ff0877ac */ /* 0x000ee20008000a00 */
[----:B------:R-:W3:Y:S01]  /*2440*/  LDCU.64 UR40, c[0x0][0x5f8] ;  /* 0x0000bf00ff2877ac */ /* 0x000ee20008000a00 */
[----:B------:R-:W4:Y:S01]  /*2450*/  LDCU UR12, c[0x0][0x5c8] ;  /* 0x0000b900ff0c77ac */ /* 0x000f220008000800 */
[----:B------:R-:W4:Y:S01]  /*2460*/  LDCU UR11, c[0x0][0x600] ;  /* 0x0000c000ff0b77ac */ /* 0x000f220008000800 */
[----:B------:R-:W1:Y:S01]  /*2470*/  LDCU UR23, c[0x0][0x5a8] ;  /* 0x0000b500ff1777ac */ /* 0x000e620008000800 */
[----:B------:R-:W1:Y:S01]  /*2480*/  LDCU UR22, c[0x0][0x59c] ;  /* 0x0000b380ff1677ac */ /* 0x000e620008000800 */
[----:B---3--:R-:W-:Y:S02]  /*2490*/  UIMAD UR43, UR53, UR8, UR40 ;  /* 0x00000008352b72a4 */ /* 0x008fe4000f8e0228 */
[----:B------:R-:W-:Y:S01]  /*24a0*/  UIMAD UR41, UR45, UR9, UR41 ;  /* 0x000000092d2972a4 */ /* 0x000fe2000f8e0229 */
[----:B------:R-:W3:Y:S01]  /*24b0*/  LDCU UR18, c[0x0][0x590] ;  /* 0x0000b200ff1277ac */ /* 0x000ee20008000800 */
[----:B----4-:R-:W-:Y:S01]  /*24c0*/  UIMAD UR40, UR37, UR12, UR11 ;  /* 0x0000000c252872a4 */ /* 0x010fe2000f8e020b */
[----:B------:R-:W4:Y:S01]  /*24d0*/  LDCU UR27, c[0x0][0x594] ;  /* 0x0000b280ff1b77ac */ /* 0x000f220008000800 */
        /* <DEDUP_REMOVED lines=8> */
[----:B------:R-:W-:Y:S01]  /*2560*/  UIADD3 UR45, UPT, UPT, UR59, UR19, URZ ;  /* 0x000000133b2d7290 */ /* 0x000fe2000fffe0ff */
[----:B------:R-:W-:-:S11]  /*2570*/  UMOV UR11, UR38 ;  /* 0x00000026000b7c82 */ /* 0x000fd60008000000 */
.L_x_29:
[----:B------:R-:W-:Y:S01]  /*2580*/  @!P2 MOV R3, 0x2000 ;  /* 0x000020000003a802 */ /* 0x000fe20000000f00 */
[----:B------:R-:W-:Y:S01]  /*2590*/  ULEA UR33, UR11, UR44, 0x3 ;  /* 0x0000002c0b217291 */ /* 0x000fe2000f8e18ff */
[----:B--2---:R-:W-:Y:S11]  /*25a0*/  @P0 BRA `(.L_x_25) ;  /* 0x0000000000100947 */ /* 0x004ff60003800000 */
[----:B-1----:R-:W-:Y:S04]  /*25b0*/  MOV R0, UR29 ;  /* 0x0000001d00007c02 */ /* 0x002fe80008000f00 */
[----:B------:R-:W-:Y:S04]  /*25c0*/  SHF.L.U32 R5, R0, 0x1f, RZ ;  /* 0x0000001f00057819 */ /* 0x000fe800000006ff */
[----:B------:R-:W1:Y:S02]  /*25d0*/  SYNCS.PHASECHK.TRANS64.TRYWAIT P0, [UR33+0xd8], R5 ;  /* 0x0000d805ff0075a7 */ /* 0x000e640008001121 */
[----:B-1----:R-:W-:Y:S05]  /*25e0*/  @!P0 BRA `(.L_x_26) ;  /* 0x0000006000988947 */ /* 0x002fea0003800000 */
.L_x_25:
[----:B------:R2:W-:Y:S01]  /*25f0*/  @!P2 SYNCS.ARRIVE.TRANS64 RZ, [UR33], R3 ;  /* 0x00000003ffffa9a7 */ /* 0x0005e20008000021 */
[----:B------:R-:W-:Y:S04]  /*2600*/  BSSY.RECONVERGENT B0, `(.L_x_27) ;  /* 0x0000003000007945 */ /* 0x000fe80003800200 */
[----:B------:R-:W-:Y:S05]  /*2610*/  @P3 BRA `(.L_x_28) ;  /* 0x0000000000043947 */ /* 0x000fea0003800000 */
[----:B-1-34-:R-:W-:Y:S05]  /*2620*/  BPT.TRAP 0x1 ;  /* 0x000000040000795c */ /* 0x01afea0000300000 */
.L_x_28:
[----:B-1-34-:R-:W-:Y:S05]  /*2630*/  BSYNC.RECONVERGENT B0 ;  /* 0x0000000000007941 */ /* 0x01afea0003800200 */
.L_x_27:
        /* <DEDUP_REMOVED lines=10> */
[----:B------:R-:W-:Y:S01]  /*26e0*/  MOV R0, UR29 ;  /* 0x0000001d00007c02 */ /* 0x000fe20008000f00 */
[----:B------:R-:W-:Y:S02]  /*26f0*/  ULEA UR28, UR41, UR43, 0x5 ;  /* 0x0000002b291c7291 */ /* 0x000fe4000f8e28ff */
[----:B------:R-:W-:Y:S01]  /*2700*/  UIADD3.X UR37, UPT, UPT, URZ, UR49, URZ, UP1, !UPT ;  /* 0x00000031ff257290 */ /* 0x000fe20008ffe4ff */
[----:B--2---:R-:W-:Y:S01]  /*2710*/  SHF.L.U32 R3, R0, 0x1f, RZ ;  /* 0x0000001f00037819 */ /* 0x004fe200000006ff */
[----:B------:R-:W-:Y:S02]  /*2720*/  ULEA UR28, UR40, UR28, 0xa ;  /* 0x0000001c281c7291 */ /* 0x000fe4000f8e50ff */
[----:B------:R-:W-:Y:S01]  /*2730*/  UIADD3 UR19, UPT, UPT, UR19, 0x1, URZ ;  /* 0x0000000113137890 */ /* 0x000fe2000fffe0ff */
[----:B------:R1:W2:Y:S01]  /*2740*/  SYNCS.PHASECHK.TRANS64.TRYWAIT P0, [UR8+0xd8], R3 ;  /* 0x0000d803ff0075a7 */ /* 0x0002a20008001108 */
[----:B------:R-:W-:Y:S01]  /*2750*/  UIMAD.WIDE.U32 UR8, UR35, UR27, URZ ;  /* 0x0000001b230872a5 */ /* 0x000fe2000f8e00ff */
[----:B------:R-:W-:Y:S01]  /*2760*/  UMOV UR50, 0x0 ;  /* 0x0000000000327882 */ /* 0x000fe20000000000 */
[----:B------:R-:W-:Y:S02]  /*2770*/  UMOV UR51, 0x10000000 ;  /* 0x1000000000337882 */ /* 0x000fe40000000000 */
[----:B------:R-:W-:Y:S01]  /*2780*/  USHF.R.U32.HI UR9, URZ, UR26, UR9 ;  /* 0x0000001aff097299 */ /* 0x000fe20008011609 */
[----:B------:R-:W-:Y:S03]  /*2790*/  UMOV UR34, UR42 ;  /* 0x0000002a00227c82 */ /* 0x000fe60008000000 */
[----:B------:R-:W-:Y:S02]  /*27a0*/  USEL UR9, UR35, UR9, !UP0 ;  /* 0x0000000923097287 */ /* 0x000fe4000c000000 */
[----:B------:R-:W-:Y:S02]  /*27b0*/  UISETP.NE.AND UP0, UPT, UR22, 0x1, UPT ;  /* 0x000000011600788c */ /* 0x000fe4000bf05270 */
[----:B------:R-:W-:Y:S02]  /*27c0*/  UIMAD.WIDE.U32 UR12, UR9, UR20, URZ ;  /* 0x00000014090c72a5 */ /* 0x000fe4000f8e00ff */
[----:B------:R-:W-:Y:S02]  /*27d0*/  ULEA UR12, UR11, UR44, 0xc ;  /* 0x0000002c0b0c7291 */ /* 0x000fe4000f8e60ff */
[----:B------:R-:W-:Y:S02]  /*27e0*/  USHF.R.U32.HI UR13, URZ, UR21, UR13 ;  /* 0x00000015ff0d7299 */ /* 0x000fe4000801160d */
[----:B------:R-:W-:Y:S02]  /*27f0*/  UIADD3 UR32, UPT, UPT, UR12, 0x2600, URZ ;  /* 0x000026000c207890 */ /* 0x000fe4000fffe0ff */
[----:B------:R-:W-:Y:S02]  /*2800*/  USEL UR13, UR9, UR13, !UP0 ;  /* 0x0000000d090d7287 */ /* 0x000fe4000c000000 */
[----:B------:R-:W-:Y:S02]  /*2810*/  UIADD3 UR30, UP0, UPT, UR48, 0x180, URZ ;  /* 0x00000180301e7890 */ /* 0x000fe4000ff1e0ff */
[----:B------:R-:W-:Y:S02]  /*2820*/  UIMAD.WIDE.U32 UR14, UR13, UR25, URZ ;  /* 0x000000190d0e72a5 */ /* 0x000fe4000f8e00ff */
[----:B------:R-:W-:Y:S01]  /*2830*/  UIADD3.X UR31, UPT, UPT, URZ, UR49, URZ, UP0, !UPT ;  /* 0x00000031ff1f7290 */ /* 0x000fe200087fe4ff */
[----:B------:R-:W-:Y:S01]  /*2840*/  UTMALDG.2D [UR32], [UR36], desc[UR50] ;  /* 0x00003220240075b4 */ /* 0x000fe20008009000 */
[----:B------:R-:W-:Y:S03]  /*2850*/  UISETP.NE.AND UP0, UPT, UR19, UR45, UPT ;  /* 0x0000002d1300728c */ /* 0x000fe6000bf05270 */
[----:B------:R-:W-:Y:S02]  /*2860*/  UMOV UR8, UR15 ;  /* 0x0000000f00087c82 */ /* 0x000fe40008000000 */
[----:B------:R-:W-:Y:S02]  /*2870*/  USHF.R.U32.HI UR11, URZ, UR24, UR8 ;  /* 0x00000018ff0b7299 */ /* 0x000fe40008011608 */
[----:B------:R-:W-:Y:S02]  /*2880*/  UIADD3 UR8, UPT, UPT, UR12, 0x1d600, URZ ;  /* 0x0001d6000c087890 */ /* 0x000fe4000fffe0ff */
[----:B------:R-:W-:Y:S02]  /*2890*/  USEL UR14, UR13, UR11, !UP2 ;  /* 0x0000000b0d0e7287 */ /* 0x000fe4000d000000 */
[----:B------:R-:W-:Y:S02]  /*28a0*/  UIADD3 UR12, UPT, UPT, -UR9, URZ, URZ ;  /* 0x000000ff090c7290 */ /* 0x000fe4000fffe1ff */
[----:B------:R-:W-:Y:S02]  /*28b0*/  UIADD3 UR11, UPT, UPT, -UR13, URZ, URZ ;  /* 0x000000ff0d0b7290 */ /* 0x000fe4000fffe1ff */
[----:B------:R-:W-:Y:S02]  /*28c0*/  UIADD3 UR15, UPT, UPT, -UR14, URZ, URZ ;  /* 0x000000ff0e0f7290 */ /* 0x000fe4000fffe1ff */
[----:B------:R-:W-:Y:S02]  /*28d0*/  UIMAD UR12, UR18, UR12, UR35 ;  /* 0x0000000c120c72a4 */ /* 0x000fe4000f8e0223 */
[----:B------:R-:W-:Y:S02]  /*28e0*/  UIMAD UR9, UR22, UR11, UR9 ;  /* 0x0000000b160972a4 */ /* 0x000fe4000f8e0209 */
[----:B------:R-:W-:Y:S02]  /*28f0*/  UIMAD UR13, UR23, UR15, UR13 ;  /* 0x0000000f170d72a4 */ /* 0x000fe4000f8e020d */
[----:B------:R-:W-:Y:S02]  /*2900*/  UIMAD UR11, UR12, UR5, UR4 ;  /* 0x000000050c0b72a4 */ /* 0x000fe4000f8e0204 */
[----:B------:R-:W-:Y:S02]  /*2910*/  UIMAD UR12, UR9, UR16, UR6 ;  /* 0x00000010090c72a4 */ /* 0x000fe4000f8e0206 */
[----:B------:R-:W-:Y:S02]  /*2920*/  UIMAD UR13, UR13, UR17, UR7 ;  /* 0x000000110d0d72a4 */ /* 0x000fe4000f8e0207 */
[----:B------:R-:W-:Y:S01]  /*2930*/  UPRMT UR15, UR28, 0x5410, URZ ;  /* 0x000054101c0f7896 */ /* 0x000fe200080000ff */
[----:B------:R-:W-:Y:S08]  /*2940*/  UMOV UR9, UR33 ;  /* 0x0000002100097c82 */ /* 0x000ff00008000000 */
[----:B------:R3:W-:Y:S02]  /*2950*/  UTMALDG.5D.IM2COL [UR8], [UR30], UR15 ;  /* 0x000000081e0073b4 */ /* 0x0007e4000806000f */
[----:B---3--:R-:W-:Y:S01]  /*2960*/  UMOV UR11, UR38 ;  /* 0x00000026000b7c82 */ /* 0x008fe20008000000 */
[----:B-1----:R-:W-:Y:S05]  /*2970*/  BRA.U UP0, `(.L_x_29) ;  /* 0xfffffffd00007547 */ /* 0x002fea000b83ffff */
.L_x_24:
[----:B------:R-:W-:Y:S01]  /*2980*/  SHF.L.U32 R3, R2, 0x1f, RZ ;  /* 0x0000001f02037819 */ /* 0x000fe200000006ff */
[----:B------:R-:W-:-:S03]  /*2990*/  NOP ;  /* 0x0000000000007918 */ /* 0x000fc60000000000 */
[----:B--2---:R-:W2:Y:S02]  /*29a0*/  SYNCS.PHASECHK.TRANS64.TRYWAIT P0, [UR44+0x1d0], R3 ;  /* 0x0001d003ff0075a7 */ /* 0x004ea4000800112c */
[----:B--2---:R-:W-:Y:S05]  /*29b0*/  @!P0 BRA `(.L_x_30) ;  /* 0x0000005c00bc8947 */ /* 0x004fea0003800000 */
.L_x_116:
[----:B------:R-:W2:Y:S01]  /*29c0*/  LDS.128 R4, [UR44+0x210] ;  /* 0x0002102cff047984 */ /* 0x000ea20008000c00 */
[----:B------:R-:W-:Y:S02]  /*29d0*/  UIADD3 UR4, UPT, UPT, UR44, 0x1d8, URZ ;  /* 0x000001d82c047890 */ /* 0x000fe4000fffe0ff */
[----:B------:R-:W-:Y:S01]  /*29e0*/  UISETP.GE.AND UP0, UPT, UR39, 0x1, UPT ;  /* 0x000000012700788c */ /* 0x000fe2000bf06270 */
[----:B------:R-:W-:Y:S01]  /*29f0*/  @!PT LDS RZ, [RZ] ;  /* 0x00000000fffff984 */ /* 0x000fe20000000800 */
[----:B------:R-:W-:Y:S01]  /*2a00*/  @!PT LDS RZ, [RZ] ;  /* 0x00000000fffff984 */ /* 0x000fe20000000800 */
[----:B------:R-:W-:Y:S01]  /*2a10*/  @!PT LDS RZ, [RZ] ;  /* 0x00000000fffff984 */ /* 0x000fe20000000800 */
[----:B------:R-:W-:Y:S01]  /*2a20*/  @!PT LDS RZ, [RZ] ;  /* 0x00000000fffff984 */ /* 0x000fe20000000800 */
[----:B------:R3:W-:Y:S06]  /*2a30*/  MEMBAR.ALL.CTA ;  /* 0x0000000000007992 */ /* 0x0007ec0000008000 */
[----:B---3--:R-:W3:Y:S01]  /*2a40*/  FENCE.VIEW.ASYNC.S ;  /* 0x00000000000073c6 */ /* 0x008ee20000000000 */
[----:B------:R-:W-:-:S09]  /*2a50*/  UPRMT UR4, URZ, 0x654, UR4 ;  /* 0x00000654ff047896 */ /* 0x000fd20008000004 */
[----:B---3--:R-:W-:Y:S01]  /*2a60*/  SYNCS.ARRIVE.TRANS64.RED.A1T0 RZ, [UR4], RZ ;  /* 0x000000ffffff79a7 */ /* 0x008fe20008100404 */
[----:B--2---:R-:W-:-:S13]  /*2a70*/  LOP3.LUT P0, RZ, R6, 0x1, RZ, 0xc0, !PT ;  /* 0x0000000106ff7812 */ /* 0x004fda000780c0ff */
[----:B------:R-:W-:Y:S01]  /*2a80*/  VOTEU.ANY UP1, P0 ;  /* 0x0000000000ff7886 */ /* 0x000fe20000020100 */
[----:B------:R-:W-:-:S13]  /*2a90*/  PLOP3.LUT P0, PT, PT, PT, UP1, 0x80, 0x8 ;  /* 0x000000000008781c */ /* 0x000fda0003f0f018 */
[----:B-1----:R-:W-:Y:S02]  /*2aa0*/  @P0 MOV R0, R4 ;  /* 0x0000000400000202 */ /* 0x002fe40000000f00 */
[----:B------:R-:W-:Y:S02]  /*2ab0*/  @P0 LOP3.LUT R4, R5, 0xffff, RZ, 0xc0, !PT ;  /* 0x0000ffff05040812 */ /* 0x000fe400078ec0ff */
[----:B------:R-:W-:Y:S02]  /*2ac0*/  @P0 R2UR UR6, R0 ;  /* 0x00000000000602ca */ /* 0x000fe400000e0000 */
[----:B------:R-:W-:-:S11]  /*2ad0*/  @P0 R2UR UR5, R4 ;  /* 0x00000000040502ca */ /* 0x000fd600000e0000 */
[----:B------:R-:W-:Y:S02]  /*2ae0*/  @UP1 UMOV UR52, UR6 ;  /* 0x0000000600341c82 */ /* 0x000fe40008000000 */
[----:B------:R-:W-:Y:S01]  /*2af0*/  @UP1 UMOV UR47, UR5 ;  /* 0x00000005002f1c82 */ /* 0x000fe20008000000 */
[----:B------:R-:W-:Y:S05]  /*2b00*/  BRA.U !UP0, `(.L_x_31) ;  /* 0x0000000108d47547 */ /* 0x000fea000b800000 */
[----:B------:R-:W1:Y:S01]  /*2b10*/  LDCU.128 UR16, c[0x0][0xc10] ;  /* 0x00018200ff1077ac */ /* 0x000e620008000c00 */
[----:B------:R-:W2:Y:S01]  /*2b20*/  LDCU UR20, c[0x0][0xc20] ;  /* 0x00018400ff1477ac */ /* 0x000ea20008000800 */
[----:B------:R-:W3:Y:S01]  /*2b30*/  LDCU UR13, c[0x0][0xc0c] ;  /* 0x00018180ff0d77ac */ /* 0x000ee20008000800 */
[----:B------:R-:W4:Y:S01]  /*2b40*/  LDCU.64 UR14, c[0x0][0xc28] ;  /* 0x00018500ff0e77ac */ /* 0x000f220008000a00 */
[----:B------:R-:W-:Y:S02]  /*2b50*/  UISETP.NE.AND UP3, UPT, UR39, 0x1, UPT ;  /* 0x000000012700788c */ /* 0x000fe4000bf65270 */
[----:B-1----:R-:W-:Y:S02]  /*2b60*/  UIMAD.WIDE.U32 UR4, UR55, UR19, URZ ;  /* 0x00000013370472a5 */ /* 0x002fe4000f8e00ff */
[----:B------:R-:W-:Y:S02]  /*2b70*/  UIMAD.WIDE.U32 UR6, UR56, UR16, URZ ;  /* 0x00000010380672a5 */ /* 0x000fe4000f8e00ff */
[----:B------:R-:W-:-:S02]  /*2b80*/  UISETP.NE.AND UP0, UPT, UR18, 0x1, UPT ;  /* 0x000000011200788c */ /* 0x000fc4000bf05270 */
[----:B------:R-:W-:Y:S01]  /*2b90*/  UIMAD.WIDE.U32 UR10, UR47, UR19, URZ ;  /* 0x000000132f0a72a5 */ /* 0x000fe2000f8e00ff */
[----:B------:R-:W-:Y:S01]  /*2ba0*/  UMOV UR4, UR5 ;  /* 0x0000000500047c82 */ /* 0x000fe20008000000 */
[----:B---3--:R-:W-:Y:S02]  /*2bb0*/  UISETP.NE.AND UP2, UPT, UR13, 0x1, UPT ;  /* 0x000000010d00788c */ /* 0x008fe4000bf45270 */
[----:B--2---:R-:W-:Y:S02]  /*2bc0*/  USHF.R.U32.HI UR5, URZ, UR20, UR4 ;  /* 0x00000014ff057299 */ /* 0x004fe40008011604 */
[----:B------:R-:W-:Y:S01]  /*2bd0*/  UIMAD.WIDE.U32 UR8, UR52, UR16, URZ ;  /* 0x00000010340872a5 */ /* 0x000fe2000f8e00ff */
[----:B------:R-:W-:Y:S01]  /*2be0*/  UMOV UR4, UR7 ;  /* 0x0000000700047c82 */ /* 0x000fe20008000000 */
[----:B------:R-:W-:Y:S02]  /*2bf0*/  USEL UR5, UR55, UR5, !UP0 ;  /* 0x0000000537057287 */ /* 0x000fe4000c000000 */
[----:B------:R-:W-:-:S02]  /*2c00*/  USHF.R.U32.HI UR4, URZ, UR17, UR4 ;  /* 0x00000011ff047299 */ /* 0x000fc40008011604 */
[----:B----4-:R-:W-:Y:S02]  /*2c10*/  UIMAD.WIDE.U32 UR6, UR5, UR14, URZ ;  /* 0x0000000e050672a5 */ /* 0x010fe4000f8e00ff */
[----:B------:R-:W-:Y:S01]  /*2c20*/  USEL UR12, UR56, UR4, !UP2 ;  /* 0x00000004380c7287 */ /* 0x000fe2000d000000 */
[----:B------:R-:W-:Y:S02]  /*2c30*/  UMOV UR8, UR9 ;  /* 0x0000000900087c82 */ /* 0x000fe40008000000 */
[----:B------:R-:W-:Y:S01]  /*2c40*/  UMOV UR4, UR11 ;  /* 0x0000000b00047c82 */ /* 0x000fe20008000000 */
[----:B------:R-:W-:Y:S01]  /*2c50*/  UIMAD.WIDE.U32 UR10, UR12, UR14, URZ ;  /* 0x0000000e0c0a72a5 */ /* 0x000fe2000f8e00ff */
[----:B------:R-:W-:Y:S01]  /*2c60*/  UMOV UR6, UR7 ;  /* 0x0000000700067c82 */ /* 0x000fe20008000000 */
[----:B------:R-:W-:Y:S02]  /*2c70*/  USHF.R.U32.HI UR4, URZ, UR20, UR4 ;  /* 0x00000014ff047299 */ /* 0x000fe40008011604 */
[----:B------:R-:W-:-:S02]  /*2c80*/  @UP3 USHF.R.U32.HI UR5, URZ, UR15, UR6 ;  /* 0x0000000fff053299 */ /* 0x000fc40008011606 */
[----:B------:R-:W-:Y:S01]  /*2c90*/  USHF.R.U32.HI UR17, URZ, UR17, UR8 ;  /* 0x00000011ff117299 */ /* 0x000fe20008011608 */
[----:B------:R-:W-:Y:S01]  /*2ca0*/  UMOV UR6, UR11 ;  /* 0x0000000b00067c82 */ /* 0x000fe20008000000 */
[----:B------:R-:W-:Y:S02]  /*2cb0*/  USEL UR4, UR47, UR4, !UP0 ;  /* 0x000000042f047287 */ /* 0x000fe4000c000000 */
[----:B------:R-:W-:Y:S02]  /*2cc0*/  @UP3 USHF.R.U32.HI UR12, URZ, UR15, UR6 ;  /* 0x0000000fff0c3299 */ /* 0x000fe40008011606 */
[----:B------:R-:W-:Y:S02]  /*2cd0*/  UIMAD UR6, UR39, UR5, URZ ;  /* 0x00000005270672a4 */ /* 0x000fe4000f8e02ff */
[----:B------:R-:W-:Y:S02]  /*2ce0*/  USEL UR5, UR52, UR17, !UP2 ;  /* 0x0000001134057287 */ /* 0x000fe4000d000000 */
[----:B------:R-:W-:-:S02]  /*2cf0*/  UIMAD UR8, UR39, UR12, URZ ;  /* 0x0000000c270872a4 */ /* 0x000fc4000f8e02ff */
[----:B------:R-:W-:Y:S02]  /*2d00*/  UISETP.GE.AND UP0, UPT, UR4, UR6, UPT ;  /* 0x000000060400728c */ /* 0x000fe4000bf06270 */
[----:B------:R-:W-:Y:S02]  /*2d10*/  UIMAD.WIDE.U32 UR6, UR4, UR14, URZ ;  /* 0x0000000e040672a5 */ /* 0x000fe4000f8e00ff */
[----:B------:R-:W-:Y:S02]  /*2d20*/  UISETP.GE.OR UP0, UPT, UR5, UR8, UP0 ;  /* 0x000000080500728c */ /* 0x000fe40008706670 */
[----:B------:R-:W-:Y:S02]  /*2d30*/  UIMAD.WIDE.U32 UR8, UR5, UR14, URZ ;  /* 0x0000000e050872a5 */ /* 0x000fe4000f8e00ff */
[----:B------:R-:W-:Y:S01]  /*2d40*/  UIADD3 UR10, UPT, UPT, -UR4, URZ, URZ ;  /* 0x000000ff040a7290 */ /* 0x000fe2000fffe1ff */
[----:B------:R-:W-:Y:S02]  /*2d50*/  UMOV UR6, UR7 ;  /* 0x0000000700067c82 */ /* 0x000fe40008000000 */
[----:B------:R-:W-:-:S02]  /*2d60*/  USHF.R.U32.HI UR6, URZ, UR15, UR6 ;  /* 0x0000000fff067299 */ /* 0x000fc40008011606 */
[----:B------:R-:W-:Y:S02]  /*2d70*/  UIMAD UR10, UR18, UR10, UR47 ;  /* 0x0000000a120a72a4 */ /* 0x000fe4000f8e022f */
[----:B------:R-:W-:Y:S01]  /*2d80*/  USEL UR6, UR4, UR6, !UP3 ;  /* 0x0000000604067287 */ /* 0x000fe2000d800000 */
[----:B------:R-:W-:Y:S01]  /*2d90*/  @!UP0 UMOV UR7, UR9 ;  /* 0x0000000900078c82 */ /* 0x000fe20008000000 */
[----:B------:R-:W-:Y:S02]  /*2da0*/  UIADD3 UR9, UPT, UPT, -UR5, URZ, URZ ;  /* 0x000000ff05097290 */ /* 0x000fe4000fffe1ff */
[----:B------:R-:W-:Y:S02]  /*2db0*/  @!UP0 USHF.R.U32.HI UR7, URZ, UR15, UR7 ;  /* 0x0000000fff078299 */ /* 0x000fe40008011607 */
[----:B------:R-:W-:Y:S02]  /*2dc0*/  UIADD3 UR8, UPT, UPT, -UR6, URZ, URZ ;  /* 0x000000ff06087290 */ /* 0x000fe4000fffe1ff */
[----:B------:R-:W-:-:S02]  /*2dd0*/  @!UP0 USEL UR7, UR5, UR7, !UP3 ;  /* 0x0000000705078287 */ /* 0x000fc4000d800000 */
[----:B------:R-:W-:Y:S02]  /*2de0*/  UIMAD UR8, UR39, UR8, UR4 ;  /* 0x00000008270872a4 */ /* 0x000fe4000f8e0204 */
[----:B------:R-:W-:Y:S02]  /*2df0*/  @!UP0 UIADD3 UR6, UPT, UPT, UR6, -UR7, URZ ;  /* 0x8000000706068290 */ /* 0x000fe4000fffe0ff */
[----:B------:R-:W-:Y:S02]  /*2e00*/  @!UP0 UIMAD UR7, UR8, UR12, UR7 ;  /* 0x0000000c080782a4 */ /* 0x000fe4000f8e0207 */
[----:B------:R-:W-:Y:S02]  /*2e10*/  @!UP0 UIMAD UR4, UR39, UR6, UR5 ;  /* 0x00000006270482a4 */ /* 0x000fe4000f8e0205 */
[----:B------:R-:W-:Y:S02]  /*2e20*/  UIMAD UR6, UR13, UR9, UR52 ;  /* 0x000000090d0672a4 */ /* 0x000fe4000f8e0234 */
[----:B------:R-:W-:Y:S01]  /*2e30*/  UIMAD UR47, UR4, UR18, UR10 ;  /* 0x00000012042f72a4 */ /* 0x000fe2000f8e020a */
[----:B------:R-:W-:-:S02]  /*2e40*/  @!UP0 UMOV UR5, UR7 ;  /* 0x0000000700058c82 */ /* 0x000fc40008000000 */
[----:B------:R-:W-:-:S12]  /*2e50*/  UIMAD UR52, UR5, UR13, UR6 ;  /* 0x0000000d053472a4 */ /* 0x000fd8000f8e0206 */
.L_x_31:
        /* <DEDUP_REMOVED lines=20> */
.L_x_32:
[----:B------:R-:W-:Y:S02]  /*2fa0*/  R2UR UR5, R71 ;  /* 0x00000000470572ca */ /* 0x000fe400000e0000 */
[----:B------:R-:W-:Y:S02]  /*2fb0*/  R2UR UR4, R70 ;  /* 0x00000000460472ca */ /* 0x000fe400000e0000 */
[----:B------:R-:W-:Y:S02]  /*2fc0*/  PLOP3.LUT P1, PT, PT, PT, PT, 0x80, 0x8 ;  /* 0x000000000008781c */ /* 0x000fe40003f2f070 */
[----:B------:R-:W-:-:S07]  /*2fd0*/  LOP3.LUT R2, R2, 0x1, RZ, 0x3c, !PT ;  /* 0x0000000102027812 */ /* 0x000fce00078e3cff */
[----:B------:R-:W-:Y:S02]  /*2fe0*/  UIADD3 UR50, UPT, UPT, UR52, UR5, URZ ;  /* 0x0000000534327290 */ /* 0x000fe4000fffe0ff */
[----:B------:R-:W-:Y:S01]  /*2ff0*/  UIADD3 UR45, UPT, UPT, UR47, UR4, URZ ;  /* 0x000000042f2d7290 */ /* 0x000fe2000fffe0ff */
[----:B------:R-:W-:Y:S11]  /*3000*/  BRA.U UP1, `(.L_x_33) ;  /* 0xffffffe501cc7547 */ /* 0x000ff6000b83ffff */
[----:B------:R-:W-:Y:S01]  /*3010*/  UIADD3 UR44, UPT, UPT, UR44, 0xd8, URZ ;  /* 0x000000d82c2c7890 */ /* 0x000fe2000fffe0ff */
[----:B------:R-:W-:-:S03]  /*3020*/  MOV R3, UR29 ;  /* 0x0000001d00037c02 */ /* 0x000fc60008000f00 */
[----:B------:R-:W-:Y:S01]  /*3030*/  ULEA UR4, UR38, UR44, 0x3 ;  /* 0x0000002c26047291 */ /* 0x000fe2000f8e18ff */
[----:B------:R-:W-:-:S08]  /*3040*/  SHF.L.U32 R3, R3, 0x1f, RZ ;  /* 0x0000001f03037819 */ /* 0x000fd000000006ff */
[----:B------:R-:W1:Y:S02]  /*3050*/  SYNCS.PHASECHK.TRANS64.TRYWAIT P0, [UR4], R3 ;  /* 0x00000003ff0075a7 */ /* 0x000e640008001104 */
[----:B-1----:R-:W-:Y:S05]  /*3060*/  @!P0 BRA `(.L_x_34) ;  /* 0x0000005800288947 */ /* 0x002fea0003800000 */
.L_x_118:
[----:B------:R-:W-:-:S04]  /*3070*/  UIADD3 UR4, UPT, UPT, UR38, 0x1, URZ ;  /* 0x0000000126047890 */ /* 0x000fc8000fffe0ff */
[----:B------:R-:W-:-:S04]  /*3080*/  UISETP.NE.AND UP0, UPT, UR4, 0x1b, UPT ;  /* 0x0000001b0400788c */ /* 0x000fc8000bf05270 */
[----:B------:R-:W-:Y:S02]  /*3090*/  USEL UR5, URZ, 0x1, UP0 ;  /* 0x00000001ff057887 */ /* 0x000fe40008000000 */
[----:B------:R-:W-:Y:S02]  /*30a0*/  USEL UR4, UR4, URZ, UP0 ;  /* 0x000000ff04047287 */ /* 0x000fe40008000000 */
[----:B------:R-:W-:Y:S02]  /*30b0*/  ULOP3.LUT UR6, UR29, UR5, URZ, 0x3c, !UPT ;  /* 0x000000051d067292 */ /* 0x000fe4000f8e3cff */
[----:B------:R-:W-:-:S04]  /*30c0*/  ULEA UR5, UR4, UR44, 0x3 ;  /* 0x0000002c04057291 */ /* 0x000fc8000f8e18ff */
[----:B-1----:R-:W-:-:S04]  /*30d0*/  MOV R3, UR6 ;  /* 0x0000000600037c02 */ /* 0x002fc80008000f00 */
[----:B------:R-:W-:-:S04]  /*30e0*/  SHF.L.U32 R3, R3, 0x1f, RZ ;  /* 0x0000001f03037819 */ /* 0x000fc800000006ff */
[----:B------:R-:W1:Y:S02]  /*30f0*/  SYNCS.PHASECHK.TRANS64.TRYWAIT P0, [UR5], R3 ;  /* 0x00000003ff0075a7 */ /* 0x000e640008001105 */
[----:B-1----:R-:W-:Y:S05]  /*3100*/  @!P0 BRA `(.L_x_35) ;  /* 0x0000005800188947 */ /* 0x002fea0003800000 */
.L_x_120:
        /* <DEDUP_REMOVED lines=10> */
.L_x_122:
        /* <DEDUP_REMOVED lines=10> */
.L_x_124:
        /* <DEDUP_REMOVED lines=10> */
.L_x_126:
        /* <DEDUP_REMOVED lines=10> */
.L_x_128:
        /* <DEDUP_REMOVED lines=10> */
.L_x_130:
        /* <DEDUP_REMOVED lines=10> */
.L_x_132:
        /* <DEDUP_REMOVED lines=10> */
.L_x_134:
        /* <DEDUP_REMOVED lines=10> */
.L_x_136:
        /* <DEDUP_REMOVED lines=10> */
.L_x_138:
        /* <DEDUP_REMOVED lines=10> */
.L_x_140:
        /* <DEDUP_REMOVED lines=10> */
.L_x_142:
        /* <DEDUP_REMOVED lines=10> */
.L_x_144:
        /* <DEDUP_REMOVED lines=10> */
.L_x_146:
        /* <DEDUP_REMOVED lines=10> */
.L_x_148:
        /* <DEDUP_REMOVED lines=10> */
.L_x_150:
        /* <DEDUP_REMOVED lines=10> */
.L_x_152:
        /* <DEDUP_REMOVED lines=10> */
.L_x_154:
        /* <DEDUP_REMOVED lines=10> */
.L_x_156:
        /* <DEDUP_REMOVED lines=10> */
.L_x_158:
        /* <DEDUP_REMOVED lines=10> */
.L_x_160:
        /* <DEDUP_REMOVED lines=10> */
.L_x_162:
        /* <DEDUP_REMOVED lines=10> */
.L_x_164:
        /* <DEDUP_REMOVED lines=10> */
.L_x_166:
        /* <DEDUP_REMOVED lines=10> */
.L_x_168:
[----:B------:R-:W-:-:S04]  /*4010*/  UIADD3 UR4, UPT, UPT, UR4, 0x1, URZ ;  /* 0x0000000104047890 */ /* 0x000fc8000fffe0ff */
[----:B------:R-:W-:-:S04]  /*4020*/  UISETP.NE.AND UP0, UPT, UR4, 0x1b, UPT ;  /* 0x0000001b0400788c */ /* 0x000fc8000bf05270 */
[----:B------:R-:W-:Y:S02]  /*4030*/  USEL UR5, URZ, 0x1, UP0 ;  /* 0x00000001ff057887 */ /* 0x000fe40008000000 */
[----:B------:R-:W-:Y:S02]  /*4040*/  USEL UR4, UR4, URZ, UP0 ;  /* 0x000000ff04047287 */ /* 0x000fe40008000000 */
[----:B------:R-:W-:Y:S02]  /*4050*/  ULOP3.LUT UR5, UR6, UR5, URZ, 0x3c, !UPT ;  /* 0x0000000506057292 */ /* 0x000fe4000f8e3cff */
[----:B------:R-:W-:-:S04]  /*4060*/  ULEA UR4, UR4, UR44, 0x3 ;  /* 0x0000002c04047291 */ /* 0x000fc8000f8e18ff */
[----:B------:R-:W-:Y:S02]  /*4070*/  IMAD.U32 R2, RZ, RZ, UR5 ;  /* 0x00000005ff027e24 */ /* 0x000fe4000f8e00ff */
[----:B-1----:R-:W-:-:S03]  /*4080*/  MOV R0, UR4 ;  /* 0x0000000400007c02 */ /* 0x002fc60008000f00 */
[----:B------:R-:W-:-:S07]  /*4090*/  SHF.L.U32 R3, R2, 0x1f, RZ ;  /* 0x0000001f02037819 */ /* 0x000fce00000006ff */
.L_x_60:
[----:B-1----:R1:W2:Y:S02]  /*40a0*/  SYNCS.PHASECHK.TRANS64.TRYWAIT P0, [R0+URZ], R3 ;  /* 0x00000003000075a7 */ /* 0x0022a400080011ff */
[----:B--2---:R-:W-:Y:S05]  /*40b0*/  @!P0 NANOSLEEP.SYNCS 0x989680 ;  /* 0x009896800000895d */ /* 0x004fea0003900000 */
[----:B------:R-:W2:Y:S02]  /*40c0*/  @!P0 SYNCS.PHASECHK.TRANS64 P0, [R0+URZ], R3 ;  /* 0x00000003000085a7 */ /* 0x000ea400080010ff */
[----:B--2---:R-:W-:Y:S05]  /*40d0*/  @P0 EXIT ;  /* 0x000000000000094d */ /* 0x004fea0003800000 */
[----:B------:R-:W-:Y:S05]  /*40e0*/  BRA `(.L_x_60) ;  /* 0xfffffffc00ec7947 */ /* 0x000fea000383ffff */
.L_x_17:
[----:B------:R-:W2:Y:S02]  /*40f0*/  S2UR UR4, SR_CgaCtaId ;  /* 0x00000000000479c3 */ /* 0x000ea40000008800 */
[----:B--2---:R-:W-:-:S04]  /*4100*/  UISETP.NE.AND UP0, UPT, UR4, URZ, UPT ;  /* 0x000000ff0400728c */ /* 0x004fc8000bf05270 */
[----:B------:R-:W-:-:S09]  /*4110*/  UISETP.NE.OR UP0, UPT, UR15, 0x1, UP0 ;  /* 0x000000010f00788c */ /* 0x000fd20008705670 */
[----:B------:R-:W-:Y:S05]  /*4120*/  BRA.U UP0, `(.L_x_61) ;  /* 0x0000000100b47547 */ /* 0x000fea000b800000 */
[----:B------:R-:W2:Y:S01]  /*4130*/  S2UR UR5, SR_CgaCtaId ;  /* 0x00000000000579c3 */ /* 0x000ea20000008800 */
[----:B------:R-:W-:Y:S01]  /*4140*/  UMOV UR4, 0x400 ;  /* 0x0000040000047882 */ /* 0x000fe20000000000 */
[----:B------:R-:W-:Y:S01]  /*4150*/  HFMA2 R3, -RZ, RZ, 0, 5.9604644775390625e-08 ;  /* 0x00000001ff037431 */ /* 0x000fe200000001ff */
[----:B------:R-:W-:Y:S01]  /*4160*/  ISETP.NE.AND P0, PT, R0, RZ, PT ;  /* 0x000000ff0000720c */ /* 0x000fe20003f05270 */
[----:B------:R-:W-:Y:S01]  /*4170*/  IMAD.MOV.U32 R8, RZ, RZ, RZ ;  /* 0x000000ffff087224 */ /* 0x000fe200078e00ff */
[----:B--2---:R-:W-:-:S04]  /*4180*/  ULEA UR4, UR5, UR4, 0x18 ;  /* 0x0000000405047291 */ /* 0x004fc8000f8ec0ff */
[----:B------:R-:W-:Y:S02]  /*4190*/  UIADD3 UR5, UPT, UPT, UR4, 0x1d8, URZ ;  /* 0x000001d804057890 */ /* 0x000fe4000fffe0ff */
[----:B------:R-:W-:Y:S02]  /*41a0*/  UIADD3 UR8, UPT, UPT, UR4, 0x1d0, URZ ;  /* 0x000001d004087890 */ /* 0x000fe4000fffe0ff */
[----:B------:R-:W-:-:S12]  /*41b0*/  UPRMT UR5, URZ, 0x654, UR5 ;  /* 0x00000654ff057896 */ /* 0x000fd80008000005 */
.L_x_64:
[----:B------:R-:W-:Y:S01]  /*41c0*/  SHF.L.U32 R7, R3, 0x1f, RZ ;  /* 0x0000001f03077819 */ /* 0x000fe200000006ff */
[----:B------:R-:W-:Y:S02]  /*41d0*/  IMAD.U32 R9, RZ, RZ, UR8 ;  /* 0x00000008ff097e24 */ /* 0x000fe4000f8e00ff */
[----:B------:R-:W-:Y:S01]  /*41e0*/  @!P0 IMAD.MOV.U32 R5, RZ, RZ, 0x10 ;  /* 0x00000010ff058424 */ /* 0x000fe200078e00ff */
[----:B------:R-:W2:Y:S02]  /*41f0*/  SYNCS.PHASECHK.TRANS64.TRYWAIT P1, [UR4+0x1d8], R7 ;  /* 0x0001d807ff0075a7 */ /* 0x000ea40008021104 */
[----:B------:R-:W-:-:S04]  /*4200*/  PRMT R9, R0, 0x654, R9 ;  /* 0x0000065400097816 */ /* 0x000fc80000000009 */
[----:B------:R-:W-:Y:S01]  /*4210*/  SEL R2, R9, R2, !P0 ;  /* 0x0000000209027207 */ /* 0x000fe20004000000 */
[----:B--2---:R-:W-:Y:S06]  /*4220*/  @!P1 BRA `(.L_x_62) ;  /* 0x0000005000289947 */ /* 0x004fec0003800000 */
.L_x_170:
[----:B------:R-:W-:Y:S01]  /*4230*/  UIADD3 UR6, UPT, UPT, UR4, 0x210, URZ ;  /* 0x0000021004067890 */ /* 0x000fe2000fffe0ff */
[----:B------:R3:W-:Y:S01]  /*4240*/  @!P0 SYNCS.ARRIVE.TRANS64.RED RZ, [R2+URZ], R5 ;  /* 0x0000000502ff89a7 */ /* 0x0007e200080004ff */
[----:B------:R-:W-:Y:S01]  /*4250*/  UIADD3 UR7, UPT, UPT, UR4, 0x1d0, URZ ;  /* 0x000001d004077890 */ /* 0x000fe2000fffe0ff */
[----:B------:R-:W-:-:S08]  /*4260*/  LOP3.LUT R3, R3, 0x1, RZ, 0x3c, !PT ;  /* 0x0000000103037812 */ /* 0x000fd000078e3cff */
[----:B------:R-:W-:Y:S06]  /*4270*/  UGETNEXTWORKID.BROADCAST [UR6], [UR7] ;  /* 0x00000000060073ca */ /* 0x000fec0008000100 */
[----:B---3--:R-:W-:-:S04]  /*4280*/  SHF.L.U32 R5, R8, 0x1f, RZ ;  /* 0x0000001f08057819 */ /* 0x008fc800000006ff */
[----:B------:R-:W3:Y:S02]  /*4290*/  SYNCS.PHASECHK.TRANS64.TRYWAIT P1, [UR4+0x1d0], R5 ;  /* 0x0001d005ff0075a7 */ /* 0x000ee40008021104 */
[----:B---3--:R-:W-:Y:S05]  /*42a0*/  @!P1 BRA `(.L_x_63) ;  /* 0x0000005000209947 */ /* 0x008fea0003800000 */
.L_x_172:
[----:B--2---:R-:W2:Y:S01]  /*42b0*/  LDS.128 R4, [UR4+0x210] ;  /* 0x00021004ff047984 */ /* 0x004ea20008000c00 */
[----:B------:R-:W-:Y:S01]  /*42c0*/  LOP3.LUT R8, R8, 0x1, RZ, 0x3c, !PT ;  /* 0x0000000108087812 */ /* 0x000fe200078e3cff */
[----:B------:R-:W-:Y:S01]  /*42d0*/  @!PT LDS RZ, [RZ] ;  /* 0x00000000fffff984 */ /* 0x000fe20000000800 */
[----:B------:R-:W-:Y:S01]  /*42e0*/  @!PT LDS RZ, [RZ] ;  /* 0x00000000fffff984 */ /* 0x000fe20000000800 */
[----:B------:R-:W-:Y:S01]  /*42f0*/  @!PT LDS RZ, [RZ] ;  /* 0x00000000fffff984 */ /* 0x000fe20000000800 */
[----:B------:R-:W-:Y:S01]  /*4300*/  @!PT LDS RZ, [RZ] ;  /* 0x00000000fffff984 */ /* 0x000fe20000000800 */
[----:B------:R3:W-:Y:S06]  /*4310*/  MEMBAR.ALL.CTA ;  /* 0x0000000000007992 */ /* 0x0007ec0000008000 */
[----:B---3--:R-:W3:Y:S02]  /*4320*/  FENCE.VIEW.ASYNC.S ;  /* 0x00000000000073c6 */ /* 0x008ee40000000000 */
[----:B---3--:R-:W-:Y:S01]  /*4330*/  SYNCS.ARRIVE.TRANS64.RED.A1T0 RZ, [UR5], RZ ;  /* 0x000000ffffff79a7 */ /* 0x008fe20008100405 */
[----:B--2---:R-:W-:-:S13]  /*4340*/  LOP3.LUT P1, RZ, R6, 0x1, RZ, 0xc0, !PT ;  /* 0x0000000106ff7812 */ /* 0x004fda000782c0ff */
[----:B------:R-:W-:Y:S05]  /*4350*/  @P1 BRA `(.L_x_64) ;  /* 0xfffffffc00981947 */ /* 0x000fea000383ffff */
[----:B------:R-:W-:-:S04]  /*4360*/  SHF.L.U32 R0, R3, 0x1f, RZ ;  /* 0x0000001f03007819 */ /* 0x000fc800000006ff */
[----:B------:R-:W2:Y:S02]  /*4370*/  SYNCS.PHASECHK.TRANS64 P0, [UR4+0x1d8], R0 ;  /* 0x0001d800ff0075a7 */ /* 0x000ea40008001004 */
[----:B-12---:R-:W-:Y:S05]  /*4380*/  @P0 EXIT ;  /* 0x000000000000094d */ /* 0x006fea0003800000 */
[----:B------:R-:W-:-:S07]  /*4390*/  MOV R0, UR4 ;  /* 0x0000000400007c02 */ /* 0x000fce0008000f00 */
.L_x_65:
[----:B-1----:R-:W-:-:S04]  /*43a0*/  SHF.L.U32 R5, R3, 0x1f, RZ ;  /* 0x0000001f03057819 */ /* 0x002fc800000006ff */
[----:B------:R1:W2:Y:S03]  /*43b0*/  SYNCS.PHASECHK.TRANS64.TRYWAIT P0, [R0+URZ+0x1d8], R5 ;  /* 0x0001d805000075a7 */ /* 0x0002a600080011ff */
[----:B--2---:R-:W-:Y:S05]  /*43c0*/  @!P0 NANOSLEEP.SYNCS 0x989680 ;  /* 0x009896800000895d */ /* 0x004fea0003900000 */
[----:B------:R-:W2:Y:S02]  /*43d0*/  @!P0 SYNCS.PHASECHK.TRANS64 P0, [R0+URZ+0x1d8], R5 ;  /* 0x0001d805000085a7 */ /* 0x000ea400080010ff */
[----:B--2---:R-:W-:Y:S05]  /*43e0*/  @P0 EXIT ;  /* 0x000000000000094d */ /* 0x004fea0003800000 */
[----:B------:R-:W-:Y:S05]  /*43f0*/  BRA `(.L_x_65) ;  /* 0xfffffffc00e87947 */ /* 0x000fea000383ffff */
.L_x_61:
[----:B------:R-:W-:-:S09]  /*4400*/  UISETP.NE.AND UP0, UPT, UR15, URZ, UPT ;  /* 0x000000ff0f00728c */ /* 0x000fd2000bf05270 */
[----:B------:R-:W-:Y:S05]  /*4410*/  BRA.U UP0, `(.L_x_66) ;  /* 0x0000000d003c7547 */ /* 0x000fea000b800000 */
[----:B------:R-:W2:Y:S01]  /*4420*/  S2UR UR7, SR_CgaCtaId ;  /* 0x00000000000779c3 */ /* 0x000ea20000008800 */
[----:B------:R-:W-:Y:S01]  /*4430*/  UMOV UR4, 0x40 ;  /* 0x0000004000047882 */ /* 0x000fe20000000000 */
[----:B------:R-:W-:Y:S01]  /*4440*/  NOP ;  /* 0x0000000000007918 */ /* 0x000fe20000000000 */
[----:B------:R-:W-:Y:S01]  /*4450*/  UMOV UR6, 0x400 ;  /* 0x0000040000067882 */ /* 0x000fe20000000000 */
[----:B--2---:R-:W-:Y:S02]  /*4460*/  ULEA UR5, UR7, UR4, 0x18 ;  /* 0x0000000407057291 */ /* 0x004fe4000f8ec0ff */
[----:B------:R-:W-:-:S07]  /*4470*/  ULEA UR6, UR7, UR6, 0x18 ;  /* 0x0000000607067291 */ /* 0x000fce000f8ec0ff */
[----:B------:R-:W2:Y:S02]  /*4480*/  LDS.U8 R0, [UR5+0x1c] ;  /* 0x00001c05ff007984 */ /* 0x000ea40008000000 */
[----:B--2---:R-:W-:-:S13]  /*4490*/  ISETP.NE.AND P0, PT, R0, RZ, PT ;  /* 0x000000ff0000720c */ /* 0x004fda0003f05270 */
[----:B------:R-:W-:Y:S05]  /*44a0*/  @P0 BRA `(.L_x_67) ;  /* 0x0000000000580947 */ /* 0x000fea0003800000 */
[----:B------:R-:W-:-:S13]  /*44b0*/  ELECT P0, URZ, PT ;  /* 0x0000000000ff782f */ /* 0x000fda0003800000 */
[----:B------:R-:W-:Y:S05]  /*44c0*/  @!P0 BRA `(.L_x_68) ;  /* 0x0000000000608947 */ /* 0x000fea0003800000 */
[----:B------:R-:W-:Y:S01]  /*44d0*/  UMOV UR4, 0x10 ;  /* 0x0000001000047882 */ /* 0x000fe20000000000 */
[----:B------:R-:W-:Y:S01]  /*44e0*/  HFMA2 R0, -RZ, RZ, 0, 5.9604644775390625e-08 ;  /* 0x00000001ff007431 */ /* 0x000fe200000001ff */
[----:B------:R-:W-:-:S03]  /*44f0*/  MOV R2, 0xffff ;  /* 0x0000ffff00027802 */ /* 0x000fc60000000f00 */
[----:B------:R-:W-:Y:S04]  /*4500*/  DEPBAR.LE SB2, 0x36 ;  /* 0x0000ad800000791a */ /* 0x000fe80000000000 */
[----:B------:R-:W2:Y:S02]  /*4510*/  UTCATOMSWS.FIND_AND_SET.ALIGN UP0, UR4, UR4 ;  /* 0x00000004000475e3 */ /* 0x000ea40008000800 */
[----:B--2---:R-:W-:Y:S01]  /*4520*/  MOV R3, UR4 ;  /* 0x0000000400037c02 */ /* 0x004fe20008000f00 */
[----:B------:R-:W-:Y:S06]  /*4530*/  BRA.U UP0, `(.L_x_69) ;  /* 0x0000000100187547 */ /* 0x000fec000b800000 */
.L_x_70:
[----:B------:R-:W-:Y:S05]  /*4540*/  NANOSLEEP 0x64 ;  /* 0x000000640000795d */ /* 0x000fea0003800000 */
[----:B------:R-:W-:-:S05]  /*4550*/  UMOV UR4, 0x10 ;  /* 0x0000001000047882 */ /* 0x000fca0000000000 */
[----:B------:R-:W-:Y:S04]  /*4560*/  DEPBAR.LE SB2, 0x36 ;  /* 0x0000ad800000791a */ /* 0x000fe80000000000 */
[----:B------:R-:W2:Y:S02]  /*4570*/  UTCATOMSWS.FIND_AND_SET.ALIGN UP0, UR4, UR4 ;  /* 0x00000004000475e3 */ /* 0x000ea40008000800 */
[----:B--2---:R-:W-:Y:S01]  /*4580*/  MOV R3, UR4 ;  /* 0x0000000400037c02 */ /* 0x004fe20008000f00 */
[----:B------:R-:W-:Y:S05]  /*4590*/  BRA.U !UP0, `(.L_x_70) ;  /* 0xfffffffd08e87547 */ /* 0x000fea000b83ffff */
.L_x_69:
[-C--:B------:R-:W-:Y:S02]  /*45a0*/  SHF.L.U32 R2, R2, R3.reuse, RZ ;  /* 0x0000000302027219 */ /* 0x080fe400000006ff */
[----:B------:R-:W-:Y:S01]  /*45b0*/  SHF.L.U32 R0, R0, R3, RZ ;  /* 0x0000000300007219 */ /* 0x000fe200000006ff */
[----:B------:R-:W-:Y:S02]  /*45c0*/  IMAD.SHL.U32 R3, R3, 0x20, RZ ;  /* 0x0000002003037824 */ /* 0x000fe400078e00ff */
[----:B------:R2:W-:Y:S04]  /*45d0*/  ATOMS.OR RZ, [UR5+0x14], R2 ;  /* 0x00001402ffff798c */ /* 0x0005e8000b000005 */
[----:B------:R2:W-:Y:S04]  /*45e0*/  ATOMS.OR RZ, [UR5+0x18], R0 ;  /* 0x00001800ffff798c */ /* 0x0005e8000b000005 */
[----:B------:R2:W-:Y:S01]  /*45f0*/  STS [UR6+0x220], R3 ;  /* 0x00022003ff007988 */ /* 0x0005e20008000806 */
[----:B------:R-:W-:Y:S05]  /*4600*/  BRA `(.L_x_68) ;  /* 0x0000000000107947 */ /* 0x000fea0003800000 */
.L_x_67:
[----:B------:R-:W-:Y:S02]  /*4610*/  MOV R0, 0xffffffff ;  /* 0xffffffff00007802 */ /* 0x000fe40000000f00 */
[----:B------:R-:W-:-:S03]  /*4620*/  MOV R2, 0x4650 ;  /* 0x0000465000027802 */ /* 0x000fc60000000f00 */
[----:B------:R2:W-:Y:S04]  /*4630*/  STS [UR6+0x220], R0 ;  /* 0x00022000ff007988 */ /* 0x0005e80008000806 */
[----:B-12--5:R-:W-:Y:S05]  /*4640*/  CALL.REL.NOINC `($__internal_1_$__cuda_sm10x_tcgen05_guardrail_trap_phase_invalid_during_alloc) ;  /* 0x0000005000607944 */ /* 0x026fea0003c00000 */
.L_x_68:
[----:B------:R-:W-:Y:S05]  /*4650*/  WARPSYNC.ALL ;  /* 0x0000000000007948 */ /* 0x000fea0003800000 */
[----:B------:R-:W3:Y:S01]  /*4660*/  S2UR UR4, SR_CgaCtaId ;  /* 0x00000000000479c3 */ /* 0x000ee20000008800 */
[----:B------:R-:W-:Y:S01]  /*4670*/  UMOV UR19, 0x400 ;  /* 0x0000040000137882 */ /* 0x000fe20000000000 */
[----:B------:R-:W-:-:S06]  /*4680*/  NOP ;  /* 0x0000000000007918 */ /* 0x000fcc0000000000 */
[----:B------:R-:W-:Y:S06]  /*4690*/  BAR.ARV 0x6, 0xa0 ;  /* 0x0182800000007b1d */ /* 0x000fec0000002000 */
[----:B------:R-:W4:Y:S01]  /*46a0*/  LDCU UR5, c[0x0][0x394] ;  /* 0x00007280ff0577ac */ /* 0x000f220008000800 */
[----:B------:R-:W-:Y:S01]  /*46b0*/  IMAD.MOV.U32 R8, RZ, RZ, 0x1 ;  /* 0x00000001ff087424 */ /* 0x000fe200078e00ff */
[----:B------:R-:W1:Y:S01]  /*46c0*/  LDCU UR6, c[0x0][0x394] ;  /* 0x00007280ff0677ac */ /* 0x000e620008000800 */
[----:B------:R-:W-:Y:S01]  /*46d0*/  UMOV UR22, URZ ;  /* 0x000000ff00167c82 */ /* 0x000fe20008000000 */
[----:B------:R-:W-:Y:S01]  /*46e0*/  UMOV UR16, URZ ;  /* 0x000000ff00107c82 */ /* 0x000fe20008000000 */
[----:B---3--:R-:W-:Y:S01]  /*46f0*/  ULEA UR19, UR4, UR19, 0x18 ;  /* 0x0000001304137291 */ /* 0x008fe2000f8ec0ff */
[----:B------:R-:W-:Y:S01]  /*4700*/  UMOV UR26, 0x0 ;  /* 0x00000000001a7882 */ /* 0x000fe20000000000 */
[----:B------:R-:W-:-:S02]  /*4710*/  UMOV UR27, 0x4118010 ;  /* 0x04118010001b7882 */ /* 0x000fc40000000000 */
[----:B------:R-:W-:Y:S01]  /*4720*/  UIADD3 UR21, UPT, UPT, UR19, 0x2600, URZ ;  /* 0x0000260013157890 */ /* 0x000fe2000fffe0ff */
[----:B------:R-:W-:Y:S01]  /*4730*/  UMOV UR24, 0x0 ;  /* 0x0000000000187882 */ /* 0x000fe20000000000 */
[----:B------:R-:W-:Y:S01]  /*4740*/  UMOV UR25, 0x4118010 ;  /* 0x0411801000197882 */ /* 0x000fe20000000000 */
[----:B----4-:R-:W-:Y:S02]  /*4750*/  UIADD3 UR5, UPT, UPT, UR5, 0x3f, URZ ;  /* 0x0000003f05057890 */ /* 0x010fe4000fffe0ff */
[----:B------:R-:W2:Y:S01]  /*4760*/  LDS R9, [UR19+0x220] ;  /* 0x00022013ff097984 */ /* 0x000ea20008000800 */
[----:B------:R-:W-:Y:S02]  /*4770*/  USHF.R.U32.HI UR21, URZ, 0x4, UR21 ;  /* 0x00000004ff157899 */ /* 0x000fe40008011615 */
[----:B------:R-:W-:Y:S02]  /*4780*/  USHF.R.S32.HI UR4, URZ, 0x1f, UR5 ;  /* 0x0000001fff047899 */ /* 0x000fe40008011405 */
[----:B------:R-:W-:-:S02]  /*4790*/  ULOP3.LUT UR21, UR21, 0x3fff, URZ, 0xc0, !UPT ;  /* 0x00003fff15157892 */ /* 0x000fc4000f8ec0ff */
[----:B------:R-:W-:Y:S02]  /*47a0*/  ULEA.HI UR4, UR4, UR5, URZ, 0x6 ;  /* 0x0000000504047291 */ /* 0x000fe4000f8f30ff */
[----:B------:R-:W-:Y:S02]  /*47b0*/  UIADD3 UR5, UPT, UPT, UR19, 0x1d600, URZ ;  /* 0x0001d60013057890 */ /* 0x000fe4000fffe0ff */
[----:B------:R-:W-:Y:S02]  /*47c0*/  USHF.R.S32.HI UR28, URZ, 0x6, UR4 ;  /* 0x00000006ff1c7899 */ /* 0x000fe40008011404 */
[----:B------:R-:W-:Y:S02]  /*47d0*/  UIADD3 UR4, UPT, UPT, UR19, 0x1d8, URZ ;  /* 0x000001d813047890 */ /* 0x000fe4000fffe0ff */
[----:B------:R-:W-:Y:S02]  /*47e0*/  UISETP.LT.AND UP0, UPT, UR28, 0x1, UPT ;  /* 0x000000011c00788c */ /* 0x000fe4000bf01270 */
[----:B------:R-:W-:-:S02]  /*47f0*/  USHF.R.U32.HI UR5, URZ, 0x4, UR5 ;  /* 0x00000004ff057899 */ /* 0x000fc40008011605 */
[----:B------:R-:W-:Y:S02]  /*4800*/  USEL UR30, UR28, 0x1, !UP0 ;  /* 0x000000011c1e7887 */ /* 0x000fe4000c000000 */
[----:B------:R-:W-:Y:S02]  /*4810*/  UPRMT UR29, URZ, 0x654, UR4 ;  /* 0x00000654ff1d7896 */ /* 0x000fe40008000004 */
[----:B------:R-:W-:Y:S02]  /*4820*/  ULOP3.LUT UR20, UR5, 0x3fff, URZ, 0xc0, !UPT ;  /* 0x00003fff05147892 */ /* 0x000fe4000f8ec0ff */
[----:B------:R-:W-:Y:S02]  /*4830*/  UIADD3 UR30, UPT, UPT, -UR30, URZ, URZ ;  /* 0x000000ff1e1e7290 */ /* 0x000fe4000fffe1ff */
[----:B-1----:R-:W-:Y:S01]  /*4840*/  UISETP.GE.AND UP4, UPT, UR6, 0x1, UPT ;  /* 0x000000010600788c */ /* 0x002fe2000bf86270 */
[C---:B--2---:R-:W-:Y:S01]  /*4850*/  VIADD R3, R9.reuse, 0x40 ;  /* 0x0000004009037836 */ /* 0x044fe20000000000 */
[----:B------:R-:W-:-:S04]  /*4860*/  LOP3.LUT R2, R9, 0xffff, RZ, 0xc0, !PT ;  /* 0x0000ffff09027812 */ /* 0x000fc800078ec0ff */
[----:B------:R-:W-:-:S05]  /*4870*/  LOP3.LUT R3, R3, 0xffff, RZ, 0xc0, !PT ;  /* 0x0000ffff03037812 */ /* 0x000fca00078ec0ff */
[----:B------:R1:W-:Y:S02]  /*4880*/  STL.64 [R1], R2 ;  /* 0x0000000201007387 */ /* 0x0003e40000100a00 */
[----:B-1----:R-:W-:-:S07]  /*4890*/  CS2R R2, SRZ ;  /* 0x0000000000027805 */ /* 0x002fce000001ff00 */
.L_x_77:
[----:B-1----:R-:W-:-:S04]  /*48a0*/  SHF.L.U32 R5, R3, 0x1f, RZ ;  /* 0x0000001f03057819 */ /* 0x002fc800000006ff */
[----:B------:R-:W1:Y:S02]  /*48b0*/  SYNCS.PHASECHK.TRANS64.TRYWAIT P0, [UR19+0x1d0], R5 ;  /* 0x0001d005ff0075a7 */ /* 0x000e640008001113 */
[----:B-12-4-:R-:W-:Y:S05]  /*48c0*/  @!P0 BRA `(.L_x_71) ;  /* 0x0000004800b08947 */ /* 0x016fea0003800000 */
.L_x_174:
[----:B-1----:R-:W1:Y:S01]  /*48d0*/  LDS.128 R4, [UR19+0x210] ;  /* 0x00021013ff047984 */ /* 0x002e620008000c00 */
[----:B------:R-:W-:Y:S01]  /*48e0*/  ULEA UR23, UR22, UR19, 0x3 ;  /* 0x0000001316177291 */ /* 0x000fe2000f8e18ff */
[----:B------:R-:W-:Y:S01]  /*48f0*/  SHF.L.U32 R0, R8, 0x1f, RZ ;  /* 0x0000001f08007819 */ /* 0x000fe200000006ff */
[----:B------:R-:W-:Y:S01]  /*4900*/  @!PT LDS RZ, [RZ] ;  /* 0x00000000fffff984 */ /* 0x000fe20000000800 */
[----:B------:R-:W-:Y:S01]  /*4910*/  @!PT LDS RZ, [RZ] ;  /* 0x00000000fffff984 */ /* 0x000fe20000000800 */
[----:B------:R-:W-:Y:S01]  /*4920*/  @!PT LDS RZ, [RZ] ;  /* 0x00000000fffff984 */ /* 0x000fe20000000800 */
[----:B------:R-:W-:Y:S01]  /*4930*/  @!PT LDS RZ, [RZ] ;  /* 0x00000000fffff984 */ /* 0x000fe20000000800 */
[----:B------:R2:W-:Y:S06]  /*4940*/  MEMBAR.ALL.CTA ;  /* 0x0000000000007992 */ /* 0x0005ec0000008000 */
[----:B--2---:R-:W2:Y:S02]  /*4950*/  FENCE.VIEW.ASYNC.S ;  /* 0x00000000000073c6 */ /* 0x004ea40000000000 */
[----:B--2---:R-:W-:Y:S01]  /*4960*/  SYNCS.ARRIVE.TRANS64.RED.A1T0 RZ, [UR29], RZ ;  /* 0x000000ffffff79a7 */ /* 0x004fe2000810041d */
[----:B------:R-:W2:Y:S01]  /*4970*/  SYNCS.PHASECHK.TRANS64.TRYWAIT P0, [UR23+0x1f0], R0 ;  /* 0x0001f000ff0075a7 */ /* 0x000ea20008001117 */
[----:B-1----:R-:W-:Y:S01]  /*4980*/  LOP3.LUT P2, RZ, R6, 0x1, RZ, 0xc0, !PT ;  /* 0x0000000106ff7812 */ /* 0x002fe2000784c0ff */
[----:B--2---:R-:W-:-:S12]  /*4990*/  @!P0 BRA `(.L_x_72) ;  /* 0x0000004800948947 */ /* 0x004fd80003800000 */
.L_x_176:
[----:B------:R-:W-:Y:S05]  /*49a0*/  BRA.U !UP4, `(.L_x_73) ;  /* 0x000000010cc87547 */ /* 0x000fea000b800000 */
[----:B-1----:R-:W-:Y:S01]  /*49b0*/  IMAD.U32 R0, RZ, RZ, UR22 ;  /* 0x00000016ff007e24 */ /* 0x002fe2000f8e00ff */
[----:B------:R-:W-:-:S04]  /*49c0*/  ULEA UR4, UR16, UR19, 0x3 ;  /* 0x0000001310047291 */ /* 0x000fc8000f8e18ff */
[----:B------:R-:W-:Y:S02]  /*49d0*/  LEA R4, R0, R1, 0x2 ;  /* 0x0000000100047211 */ /* 0x000fe400078e10ff */
[----:B------:R-:W-:-:S04]  /*49e0*/  SHF.L.U32 R0, R2, 0x1f, RZ ;  /* 0x0000001f02007819 */ /* 0x000fc800000006ff */
[----:B------:R-:W5:Y:S01]  /*49f0*/  LDL R4, [R4] ;  /* 0x0000000004047983 */ /* 0x000f620000100800 */
[----:B------:R1:W2:Y:S01]  /*4a00*/  SYNCS.PHASECHK.TRANS64.TRYWAIT P1, [UR4], R0 ;  /* 0x00000000ff0075a7 */ /* 0x0002a20008021104 */
[----:B------:R-:W-:Y:S01]  /*4a10*/  UPLOP3.LUT UP2, UPT, UPT, UPT, UPT, 0x40, 0x4 ;  /* 0x000000000004789c */ /* 0x000fe20003f4e870 */
[----:B------:R-:W-:Y:S01]  /*4a20*/  UMOV UR18, UR30 ;  /* 0x0000001e00127c82 */ /* 0x000fe20008000000 */
[----:B------:R-:W-:Y:S01]  /*4a30*/  UMOV UR17, UR28 ;  /* 0x0000001c00117c82 */ /* 0x000fe20008000000 */
[----:B------:R-:W-:-:S08]  /*4a40*/  UMOV UR5, UR16 ;  /* 0x0000001000057c82 */ /* 0x000fd00008000000 */
.L_x_76:
[----:B------:R-:W-:Y:S02]  /*4a50*/  UIADD3 UR18, UPT, UPT, UR18, 0x1, URZ ;  /* 0x0000000112127890 */ /* 0x000fe4000fffe0ff */
[----:B------:R-:W-:Y:S02]  /*4a60*/  ULEA UR15, UR5, UR19, 0x3 ;  /* 0x00000013050f7291 */ /* 0x000fe4000f8e18ff */
[----:B------:R-:W-:Y:S01]  /*4a70*/  UISETP.NE.AND UP3, UPT, UR18, URZ, UPT ;  /* 0x000000ff1200728c */ /* 0x000fe2000bf65270 */
[----:B--234-:R-:W-:Y:S10]  /*4a80*/  @P1 BRA `(.L_x_74) ;  /* 0x00000000000c1947 */ /* 0x01cff40003800000 */
[----:B------:R-:W-:Y:S04]  /*4a90*/  SHF.L.U32 R5, R2, 0x1f, RZ ;  /* 0x0000001f02057819 */ /* 0x000fe800000006ff */
[----:B------:R-:W2:Y:S02]  /*4aa0*/  SYNCS.PHASECHK.TRANS64.TRYWAIT P0, [UR15], R5 ;  /* 0x00000005ff0075a7 */ /* 0x000ea4000800110f */
[----:B--2---:R-:W-:Y:S05]  /*4ab0*/  @!P0 BRA `(.L_x_75) ;  /* 0x0000004800648947 */ /* 0x004fea0003800000 */
.L_x_74:
[----:B------:R-:W-:Y:S01]  /*4ac0*/  UISETP.NE.AND UP0, UPT, UR17, 0x1, UPT ;  /* 0x000000011100788c */ /* 0x000fe2000bf05270 */
[----:B------:R-:W-:Y:S01]  /*4ad0*/  PLOP3.LUT P1, PT, PT, PT, PT, 0x80, 0x8 ;  /* 0x000000000008781c */ /* 0x000fe20003f2f070 */
[----:B------:R-:W-:Y:S02]  /*4ae0*/  UIADD3 UR4, UPT, UPT, UR5, 0x1, URZ ;  /* 0x0000000105047890 */ /* 0x000fe4000fffe0ff */
[----:B------:R-:W-:Y:S02]  /*4af0*/  ULEA UR10, UR5, UR21, 0x8 ;  /* 0x00000015050a7291 */ /* 0x000fe4000f8e40ff */
[----:B------:R-:W-:Y:S01]  /*4b00*/  UISETP.NE.AND UP1, UPT, UR4, 0x1b, UPT ;  /* 0x0000001b0400788c */ /* 0x000fe2000bf25270 */
[----:B------:R-:W-:Y:S01]  /*4b10*/  PLOP3.LUT P0, PT, PT, PT, UP0, 0x80, 0x8 ;  /* 0x000000000008781c */ /* 0x000fe20003f0f008 */
[----:B------:R-:W-:Y:S02]  /*4b20*/  ULEA UR8, UR5, UR20, 0x8 ;  /* 0x0000001405087291 */ /* 0x000fe4000f8e40ff */
[----:B------:R-:W-:Y:S02]  /*4b30*/  USEL UR6, URZ, 0x1, UP1 ;  /* 0x00000001ff067887 */ /* 0x000fe40008800000 */
[----:B------:R-:W-:Y:S02]  /*4b40*/  USEL UR16, UR4, URZ, UP1 ;  /* 0x000000ff04107287 */ /* 0x000fe40008800000 */
[----:B------:R-:W-:Y:S02]  /*4b50*/  UIADD3 UR12, UPT, UPT, UR10, 0x80, URZ ;  /* 0x000000800a0c7890 */ /* 0x000fe4000fffe0ff */
[----:B------:R-:W-:Y:S01]  /*4b60*/  @UP0 ULEA UR4, UR16, UR19, 0x3 ;  /* 0x0000001310040291 */ /* 0x000fe2000f8e18ff */
[----:B------:R-:W-:Y:S01]  /*4b70*/  LOP3.LUT R2, R2, UR6, RZ, 0x3c, !PT ;  /* 0x0000000602027c12 */ /* 0x000fe2000f8e3cff */
[----:B------:R-:W-:Y:S01]  /*4b80*/  UIADD3 UR6, UPT, UPT, UR8, 0x80, URZ ;  /* 0x0000008008067890 */ /* 0x000fe2000fffe0ff */
[----:B------:R-:W-:Y:S02]  /*4b90*/  UMOV UR11, 0x80004020 ;  /* 0x80004020000b7882 */ /* 0x000fe40000000000 */
[----:B-1----:R-:W-:Y:S01]  /*4ba0*/  @P0 SHF.L.U32 R0, R2, 0x1f, RZ ;  /* 0x0000001f02000819 */ /* 0x002fe200000006ff */
[----:B------:R-:W-:Y:S01]  /*4bb0*/  UMOV UR9, 0x80004020 ;  /* 0x8000402000097882 */ /* 0x000fe20000000000 */
[----:B------:R-:W-:Y:S01]  /*4bc0*/  UMOV UR13, 0x80004020 ;  /* 0x80004020000d7882 */ /* 0x000fe20000000000 */
[----:B------:R-:W-:Y:S01]  /*4bd0*/  UMOV UR7, 0x80004020 ;  /* 0x8000402000077882 */ /* 0x000fe20000000000 */
[----:B------:R3:W4:Y:S01]  /*4be0*/  @P0 SYNCS.PHASECHK.TRANS64.TRYWAIT P1, [UR4], R0 ;  /* 0x00000000ff0005a7 */ /* 0x0007220008021104 */
[----:B------:R-:W-:Y:S11]  /*4bf0*/  ELECT P0, URZ, PT ;  /* 0x0000000000ff782f */ /* 0x000ff60003800000 */
[----:B------:R-:W-:Y:S02]  /*4c00*/  @!UPT UIADD3 URZ, UPT, UPT, URZ, URZ, URZ ;  /* 0x000000fffffff290 */ /* 0x000fe4000fffe0ff */
[C---:B-----5:R-:W-:Y:S02]  /*4c10*/  @P0 R2UR.BROADCAST UR5, R4.reuse ;  /* 0x00000000040502ca */ /* 0x060fe400008e0000 */
[----:B------:R-:W-:Y:S11]  /*4c20*/  ELECT P0, URZ, PT ;  /* 0x0000000000ff782f */ /* 0x000ff60003800000 */
[----:B------:R-:W-:Y:S02]  /*4c30*/  @!UPT UIADD3 URZ, UPT, UPT, URZ, URZ, URZ ;  /* 0x000000fffffff290 */ /* 0x000fe4000fffe0ff */
[----:B------:R-:W-:Y:S01]  /*4c40*/  @P0 R2UR.BROADCAST UR14, R4 ;  /* 0x00000000040e02ca */ /* 0x000fe200008e0000 */
[----:B------:R-:W-:Y:S02]  /*4c50*/  UIADD3 UR4, UPT, UPT, UR15, 0xd8, URZ ;  /* 0x000000d80f047890 */ /* 0x000fe4000fffe0ff */
[----:B------:R-:W-:Y:S01]  /*4c60*/  UIADD3 UR17, UPT, UPT, UR17, -0x1, URZ ;  /* 0xffffffff11117890 */ /* 0x000fe2000fffe0ff */
[----:B------:R1:W-:Y:S01]  /*4c70*/  UTCQMMA gdesc[UR10], gdesc[UR8], tmem[UR5], tmem[UR26], idesc[UR27], UP2 ;  /* 0x00ff1a080a0075ea */ /* 0x0003e20009000305 */
[----:B------:R-:W-:Y:S08]  /*4c80*/  UPLOP3.LUT UP2, UPT, UPT, UPT, UPT, 0x80, 0x8 ;  /* 0x000000000008789c */ /* 0x000ff00003f4f070 */
[----:B------:R3:W-:Y:S01]  /*4c90*/  UTCQMMA gdesc[UR12], gdesc[UR6], tmem[UR14], tmem[UR24], idesc[UR25], UPT ;  /* 0x00ff18060c0075ea */ /* 0x0007e2000b80030e */
[----:B------:R3:W-:Y:S01]  /*4ca0*/  UTCBAR [UR4], URZ ;  /* 0x000000ff040073e9 */ /* 0x0007e200080000ff */
[----:B-1----:R-:W-:Y:S01]  /*4cb0*/  UMOV UR5, UR16 ;  /* 0x0000001000057c82 */ /* 0x002fe20008000000 */
[----:B------:R-:W-:Y:S05]  /*4cc0*/  BRA.U UP3, `(.L_x_76) ;  /* 0xfffffffd03607547 */ /* 0x000fea000b83ffff */
.L_x_73:
[----:B---3--:R-:W-:Y:S01]  /*4cd0*/  UIADD3 UR4, UPT, UPT, UR22, 0x1, URZ ;  /* 0x0000000116047890 */ /* 0x008fe2000fffe0ff */
[----:B------:R-:W-:Y:S01]  /*4ce0*/  LOP3.LUT R3, R3, 0x1, RZ, 0x3c, !PT ;  /* 0x0000000103037812 */ /* 0x000fe200078e3cff */
[----:B------:R-:W-:Y:S02]  /*4cf0*/  UIADD3 UR5, UPT, UPT, UR23, 0x1e0, URZ ;  /* 0x000001e017057890 */ /* 0x000fe4000fffe0ff */
[----:B------:R-:W-:-:S04]  /*4d00*/  UISETP.NE.AND UP0, UPT, UR4, 0x2, UPT ;  /* 0x000000020400788c */ /* 0x000fc8000bf05270 */
[----:B------:R-:W-:Y:S02]  /*4d10*/  USEL UR6, URZ, 0x1, UP0 ;  /* 0x00000001ff067887 */ /* 0x000fe40008000000 */
[----:B------:R-:W-:Y:S01]  /*4d20*/  USEL UR22, UR4, URZ, UP0 ;  /* 0x000000ff04167287 */ /* 0x000fe20008000000 */
[----:B------:R2:W-:Y:S03]  /*4d30*/  UTCBAR [UR5], URZ ;  /* 0x000000ff050073e9 */ /* 0x0005e600080000ff */
[----:B------:R-:W-:Y:S01]  /*4d40*/  LOP3.LUT R8, R8, UR6, RZ, 0x3c, !PT ;  /* 0x0000000608087c12 */ /* 0x000fe2000f8e3cff */
[----:B------:R-:W-:Y:S07]  /*4d50*/  @P2 BRA `(.L_x_77) ;  /* 0xfffffff800d02947 */ /* 0x000fee000383ffff */
[----:B------:R-:W3:Y:S01]  /*4d60*/  S2UR UR6, SR_CgaCtaId ;  /* 0x00000000000679c3 */ /* 0x000ee20000008800 */
[----:B------:R-:W-:Y:S01]  /*4d70*/  ELECT P0, URZ, PT ;  /* 0x0000000000ff782f */ /* 0x000fe20003800000 */
[----:B-1----:R-:W-:Y:S01]  /*4d80*/  IMAD.MOV.U32 R0, RZ, RZ, 0x1 ;  /* 0x00000001ff007424 */ /* 0x002fe200078e00ff */
[----:B------:R-:W-:Y:S01]  /*4d90*/  UIADD3 UR19, UPT, UPT, UR19, 0x1f0, URZ ;  /* 0x000001f013137890 */ /* 0x000fe2000fffe0ff */
[----:B------:R-:W-:Y:S01]  /*4da0*/  SHF.L.U32 R3, R8, 0x1f, RZ ;  /* 0x0000001f08037819 */ /* 0x000fe200000006ff */
[----:B------:R-:W-:-:S03]  /*4db0*/  UMOV UR4, 0x40 ;  /* 0x0000004000047882 */ /* 0x000fc60000000000 */
[----:B------:R-:W-:Y:S01]  /*4dc0*/  UVIRTCOUNT.DEALLOC.SMPOOL 0x80 ;  /* 0x000000800000784c */ /* 0x000fe20000000000 */
[----:B---3--:R-:W-:Y:S02]  /*4dd0*/  ULEA UR6, UR6, UR4, 0x18 ;  /* 0x0000000406067291 */ /* 0x008fe4000f8ec0ff */
[----:B------:R-:W-:-:S07]  /*4de0*/  ULEA UR4, UR22, UR19, 0x3 ;  /* 0x0000001316047291 */ /* 0x000fce000f8e18ff */
[----:B------:R1:W-:Y:S02]  /*4df0*/  @P0 STS.U8 [UR6+0x1c], R0 ;  /* 0x00001c00ff000988 */ /* 0x0003e40008000006 */
[----:B------:R-:W3:Y:S02]  /*4e00*/  SYNCS.PHASECHK.TRANS64.TRYWAIT P0, [UR4], R3 ;  /* 0x00000003ff0075a7 */ /* 0x000ee40008001104 */
[----:B-1-3--:R-:W-:Y:S05]  /*4e10*/  @!P0 BRA `(.L_x_78) ;  /* 0x0000004400a48947 */ /* 0x00afea0003800000 */
.L_x_179:
[----:B------:R-:W-:-:S04]  /*4e20*/  UIADD3 UR4, UPT, UPT, UR22, 0x1, URZ ;  /* 0x0000000116047890 */ /* 0x000fc8000fffe0ff */
[----:B------:R-:W-:-:S04]  /*4e30*/  UISETP.NE.AND UP0, UPT, UR4, 0x2, UPT ;  /* 0x000000020400788c */ /* 0x000fc8000bf05270 */
[----:B--2---:R-:W-:Y:S02]  /*4e40*/  USEL UR5, URZ, 0x1, UP0 ;  /* 0x00000001ff057887 */ /* 0x004fe40008000000 */
[----:B------:R-:W-:-:S04]  /*4e50*/  USEL UR4, UR4, URZ, UP0 ;  /* 0x000000ff04047287 */ /* 0x000fc80008000000 */
[----:B------:R-:W-:Y:S01]  /*4e60*/  ULEA UR4, UR4, UR19, 0x3 ;  /* 0x0000001304047291 */ /* 0x000fe2000f8e18ff */
[----:B-1----:R-:W-:-:S04]  /*4e70*/  LOP3.LUT R3, R8, UR5, RZ, 0x3c, !PT ;  /* 0x0000000508037c12 */ /* 0x002fc8000f8e3cff */
[----:B------:R-:W-:-:S04]  /*4e80*/  SHF.L.U32 R3, R3, 0x1f, RZ ;  /* 0x0000001f03037819 */ /* 0x000fc800000006ff */
[----:B------:R-:W1:Y:S02]  /*4e90*/  SYNCS.PHASECHK.TRANS64.TRYWAIT P0, [UR4], R3 ;  /* 0x00000003ff0075a7 */ /* 0x000e640008001104 */
[----:B-1----:R-:W-:Y:S05]  /*4ea0*/  @!P0 BRA `(.L_x_79) ;  /* 0x0000004400988947 */ /* 0x002fea0003800000 */
.L_x_181:
[----:B------:R-:W-:Y:S01]  /*4eb0*/  NOP ;  /* 0x0000000000007918 */ /* 0x000fe20000000000 */
[----:B-1----:R-:W1:Y:S01]  /*4ec0*/  LDS R0, [UR6+0x14] ;  /* 0x00001406ff007984 */ /* 0x002e620008000800 */
[----:B------:R-:W-:Y:S01]  /*4ed0*/  LOP3.LUT R2, R9, 0xffff, RZ, 0xc0, !PT ;  /* 0x0000ffff09027812 */ /* 0x000fe200078ec0ff */
[----:B------:R-:W-:Y:S02]  /*4ee0*/  IMAD.MOV.U32 R3, RZ, RZ, 0xffff ;  /* 0x0000ffffff037424 */ /* 0x000fe400078e00ff */
[----:B------:R-:W-:Y:S01]  /*4ef0*/  IMAD.MOV.U32 R5, RZ, RZ, 0x1 ;  /* 0x00000001ff057424 */ /* 0x000fe200078e00ff */
[----:B------:R-:W-:-:S04]  /*4f00*/  SHF.R.U32.HI R2, RZ, 0x5, R2 ;  /* 0x00000005ff027819 */ /* 0x000fc80000011602 */
[-C--:B------:R-:W-:Y:S02]  /*4f10*/  SHF.L.U32 R3, R3, R2.reuse, RZ ;  /* 0x0000000203037219 */ /* 0x080fe400000006ff */
[----:B------:R-:W-:Y:S02]  /*4f20*/  SHF.L.U32 R5, R5, R2, RZ ;  /* 0x0000000205057219 */ /* 0x000fe400000006ff */
[----:B-1----:R-:W-:-:S04]  /*4f30*/  LOP3.LUT R0, R0, R3, RZ, 0xc0, !PT ;  /* 0x0000000300007212 */ /* 0x002fc800078ec0ff */
[----:B------:R-:W-:-:S13]  /*4f40*/  ISETP.NE.AND P0, PT, R0, R3, PT ;  /* 0x000000030000720c */ /* 0x000fda0003f05270 */
[----:B------:R-:W-:Y:S05]  /*4f50*/  @P0 BRA `(.L_x_80) ;  /* 0x00000000005c0947 */ /* 0x000fea0003800000 */
[----:B------:R-:W1:Y:S02]  /*4f60*/  LDS R0, [UR6+0x18] ;  /* 0x00001806ff007984 */ /* 0x000e640008000800 */
[----:B-1----:R-:W-:-:S04]  /*4f70*/  LOP3.LUT R0, R0, R5, RZ, 0xc0, !PT ;  /* 0x0000000500007212 */ /* 0x002fc800078ec0ff */
[----:B------:R-:W-:-:S13]  /*4f80*/  ISETP.NE.AND P0, PT, R0, R5, PT ;  /* 0x000000050000720c */ /* 0x000fda0003f05270 */
[----:B------:R-:W-:Y:S05]  /*4f90*/  @P0 BRA `(.L_x_81) ;  /* 0x0000000000400947 */ /* 0x000fea0003800000 */
[----:B------:R-:W-:Y:S01]  /*4fa0*/  R2UR UR4, R3 ;  /* 0x00000000030472ca */ /* 0x000fe200000e0000 */
[----:B------:R-:W1:Y:S01]  /*4fb0*/  S2R R2, SR_LANEID ;  /* 0x0000000000027919 */ /* 0x000e620000000000 */
[----:B------:R-:W-:-:S04]  /*4fc0*/  LOP3.LUT R5, RZ, R5, RZ, 0x33, !PT ;  /* 0x00000005ff057212 */ /* 0x000fc800078e33ff */
[----:B------:R-:W2:Y:S07]  /*4fd0*/  REDUX UR7, R5 ;  /* 0x00000000050773c4 */ /* 0x000eae0000000000 */
[----:B------:R-:W-:-:S03]  /*4fe0*/  ULOP3.LUT UR5, URZ, UR4, URZ, 0x33, !UPT ;  /* 0x00000004ff057292 */ /* 0x000fc6000f8e33ff */
[----:B------:R-:W-:Y:S02]  /*4ff0*/  VOTEU.ANY UR4, UPT, PT ;  /* 0x0000000000047886 */ /* 0x000fe400038e0100 */
[----:B------:R-:W-:Y:S01]  /*5000*/  UFLO.U32 UR4, UR4 ;  /* 0x00000004000472bd */ /* 0x000fe200080e0000 */
[----:B------:R-:W-:-:S04]  /*5010*/  IMAD.U32 R0, RZ, RZ, UR5 ;  /* 0x00000005ff007e24 */ /* 0x000fc8000f8e00ff */
[----:B------:R-:W3:Y:S02]  /*5020*/  REDUX UR8, R0 ;  /* 0x00000000000873c4 */ /* 0x000ee40000000000 */
[----:B------:R1:W-:Y:S02]  /*5030*/  UTCATOMSWS.AND URZ, UR5 ;  /* 0x0000000500ff79e3 */ /* 0x0003e40008000000 */
[----:B-1----:R-:W-:Y:S01]  /*5040*/  ISETP.EQ.U32.AND P0, PT, R2, UR4, PT ;  /* 0x0000000402007c0c */ /* 0x002fe2000bf02070 */
[----:B--2---:R-:W-:Y:S02]  /*5050*/  IMAD.U32 R2, RZ, RZ, UR7 ;  /* 0x00000007ff027e24 */ /* 0x004fe4000f8e00ff */
[----:B---3--:R-:W-:-:S10]  /*5060*/  IMAD.U32 R3, RZ, RZ, UR8 ;  /* 0x00000008ff037e24 */ /* 0x008fd4000f8e00ff */
[----:B------:R1:W-:Y:S04]  /*5070*/  @P0 ATOMS.AND RZ, [UR6+0x14], R3 ;  /* 0x00001403ffff098c */ /* 0x0003e8000a800006 */
[----:B------:R1:W-:Y:S01]  /*5080*/  @P0 ATOMS.AND RZ, [UR6+0x18], R2 ;  /* 0x00001802ffff098c */ /* 0x0003e2000a800006 */
[----:B------:R-:W-:Y:S05]  /*5090*/  BRA `(.L_x_82) ;  /* 0x0000000000147947 */ /* 0x000fea0003800000 */
.L_x_81:
[----:B------:R-:W-:Y:S02]  /*50a0*/  MOV R2, 0x50c0 ;  /* 0x000050c000027802 */ /* 0x000fe40000000f00 */
[----:B----45:R-:W-:Y:S05]  /*50b0*/  CALL.REL.NOINC `($__internal_0_$__cuda_sm10x_tcgen05_guardrail_trap_col_being_dealloced_not_returned_by_alloc) ;  /* 0x0000004400b87944 */ /* 0x030fea0003c00000 */
[----:B------:R-:W-:Y:S05]  /*50c0*/  BRA `(.L_x_82) ;  /* 0x0000000000087947 */ /* 0x000fea0003800000 */
.L_x_80:
[----:B------:R-:W-:Y:S02]  /*50d0*/  MOV R2, 0x50f0 ;  /* 0x000050f000027802 */ /* 0x000fe40000000f00 */
[----:B----45:R-:W-:Y:S05]  /*50e0*/  CALL.REL.NOINC `($__internal_2_$__cuda_sm10x_tcgen05_guardrail_trap_unallocated_columns_being_dealloced) ;  /* 0x0000004400c47944 */ /* 0x030fea0003c00000 */
.L_x_82:
[----:B------:R-:W-:Y:S01]  /*50f0*/  NOP ;  /* 0x0000000000007918 */ /* 0x000fe20000000000 */
[----:B------:R-:W-:Y:S05]  /*5100*/  EXIT ;  /* 0x000000000000794d */ /* 0x000fea0003800000 */
.L_x_66:
[----:B------:R-:W2:Y:S01]  /*5110*/  LDCU UR5, c[0x0][0x384] ;  /* 0x00007080ff0577ac */ /* 0x000ea20008000800 */
[----:B------:R-:W-:Y:S02]  /*5120*/  UISETP.NE.OR UP0, UPT, UR15, 0x3, !UP2 ;  /* 0x000000030f00788c */ /* 0x000fe4000d705670 */
[----:B--2---:R-:W-:-:S07]  /*5130*/  UIADD3 UR5, UPT, UPT, UR5, 0x3f, URZ ;  /* 0x0000003f05057890 */ /* 0x004fce000fffe0ff */
[----:B------:R-:W-:Y:S05]  /*5140*/  BRA.U UP0, `(.L_x_83) ;  /* 0x00000011009c7547 */ /* 0x000fea000b800000 */
[----:B------:R-:W2:Y:S01]  /*5150*/  LDCU UR51, c[0x0][0x388] ;  /* 0x00007100ff3377ac */ /* 0x000ea20008000800 */
[----:B------:R-:W3:Y:S01]  /*5160*/  S2UR UR14, SR_CgaCtaId ;  /* 0x00000000000e79c3 */ /* 0x000ee20000008800 */
[----:B------:R-:W-:Y:S01]  /*5170*/  R2UR UR49, R70 ;  /* 0x00000000463172ca */ /* 0x000fe200000e0000 */
[----:B------:R-:W-:Y:S01]  /*5180*/  IMAD.MOV.U32 R11, RZ, RZ, 0x1 ;  /* 0x00000001ff0b7424 */ /* 0x000fe200078e00ff */
[----:B------:R-:W-:Y:S01]  /*5190*/  USHF.R.S32.HI UR4, URZ, 0x1f, UR5 ;  /* 0x0000001fff047899 */ /* 0x000fe20008011405 */
[----:B------:R-:W-:Y:S01]  /*51a0*/  R2UR UR44, R71 ;  /* 0x00000000472c72ca */ /* 0x000fe200000e0000 */
[----:B------:R-:W4:Y:S01]  /*51b0*/  LDCU UR18, c[0x0][0xc0c] ;  /* 0x00018180ff1277ac */ /* 0x000f220008000800 */
[----:B------:R-:W-:Y:S01]  /*51c0*/  IMAD.MOV.U32 R10, RZ, RZ, RZ ;  /* 0x000000ffff0a7224 */ /* 0x000fe200078e00ff */
[----:B------:R-:W-:Y:S01]  /*51d0*/  ULEA.HI UR4, UR4, UR5, URZ, 0x6 ;  /* 0x0000000504047291 */ /* 0x000fe2000f8f30ff */
[----:B------:R-:W1:Y:S03]  /*51e0*/  LDCU UR38, c[0x0][0x370] ;  /* 0x00006e00ff2677ac */ /* 0x000e660008000800 */
[----:B------:R-:W-:Y:S01]  /*51f0*/  USHF.R.S32.HI UR29, URZ, 0x6, UR4 ;  /* 0x00000006ff1d7899 */ /* 0x000fe20008011404 */
[----:B--2---:R-:W-:Y:S01]  /*5200*/  IMAD.U32 R0, RZ, RZ, UR51 ;  /* 0x00000033ff007e24 */ /* 0x004fe2000f8e00ff */
[----:B------:R-:W1:Y:S04]  /*5210*/  LDCU.128 UR32, c[0x0][0xc10] ;  /* 0x00018200ff2077ac */ /* 0x000e680008000c00 */
[----:B------:R-:W-:Y:S01]  /*5220*/  IMAD.U32 R5, RZ, RZ, UR29 ;  /* 0x0000001dff057e24 */ /* 0x000fe2000f8e00ff */
[----:B------:R-:W-:Y:S01]  /*5230*/  IABS R0, R0 ;  /* 0x0000000000007213 */ /* 0x000fe20000000000 */
[----:B------:R-:W2:Y:S03]  /*5240*/  LDCU UR4, c[0x0][0xc30] ;  /* 0x00018600ff0477ac */ /* 0x000ea60008000800 */
[----:B------:R-:W-:Y:S01]  /*5250*/  IABS R2, R5 ;  /* 0x0000000500027213 */ /* 0x000fe20000000000 */
[----:B------:R-:W3:Y:S01]  /*5260*/  LDCU UR37, c[0x0][0x374] ;  /* 0x00006e80ff2577ac */ /* 0x000ee20008000800 */
[----:B------:R-:W-:-:S02]  /*5270*/  R2UR UR27, R0 ;  /* 0x00000000001b72ca */ /* 0x000fc400000e0000 */
[----:B------:R-:W-:Y:S01]  /*5280*/  R2UR UR28, R2 ;  /* 0x00000000021c72ca */ /* 0x000fe200000e0000 */
[----:B------:R-:W3:Y:S01]  /*5290*/  LDCU.64 UR8, c[0x0][0x348] ;  /* 0x00006900ff0877ac */ /* 0x000ee20008000a00 */
[----:B------:R-:W-:Y:S01]  /*52a0*/  IABS R5, R5 ;  /* 0x0000000500057213 */ /* 0x000fe20000000000 */
[----:B------:R-:W3:Y:S04]  /*52b0*/  LDCU UR53, c[0x0][0xc20] ;  /* 0x00018400ff3577ac */ /* 0x000ee80008000800 */
[----:B------:R-:W-:Y:S01]  /*52c0*/  IMAD.MOV R5, RZ, RZ, -R5 ;  /* 0x000000ffff057224 */ /* 0x000fe200078e0a05 */
[----:B------:R-:W3:Y:S03]  /*52d0*/  LDCU UR36, c[0x0][0x38c] ;  /* 0x00007180ff2477ac */ /* 0x000ee60008000800 */
[----:B------:R-:W3:Y:S01]  /*52e0*/  I2F.RP R2, UR27 ;  /* 0x0000001b00027d06 */ /* 0x000ee20008209400 */
[----:B------:R-:W-:Y:S01]  /*52f0*/  R2UR UR47, R5 ;  /* 0x00000000052f72ca */ /* 0x000fe200000e0000 */
[----:B----4-:R-:W-:-:S02]  /*5300*/  UISETP.NE.AND UP2, UPT, UR18, 0x1, UPT ;  /* 0x000000011200788c */ /* 0x010fc4000bf45270 */
[----:B--2---:R-:W-:Y:S02]  /*5310*/  UISETP.NE.AND UP2, UPT, UR4, 0x1, UPT ;  /* 0x000000010400788c */ /* 0x004fe4000bf45270 */
[----:B-1----:R-:W-:Y:S02]  /*5320*/  UIMAD.WIDE.U32 UR10, UR38, UR32, URZ ;  /* 0x00000020260a72a5 */ /* 0x002fe4000f8e00ff */
[----:B------:R-:W1:Y:S01]  /*5330*/  I2F.RP R4, UR28 ;  /* 0x0000001c00047d06 */ /* 0x000e620008209400 */
[----:B------:R-:W-:Y:S01]  /*5340*/  UMOV UR19, 0x400 ;  /* 0x0000040000137882 */ /* 0x000fe20000000000 */
[----:B---3--:R-:W-:Y:S02]  /*5350*/  UIMAD.WIDE.U32 UR12, UR37, UR35, URZ ;  /* 0x00000023250c72a5 */ /* 0x008fe4000f8e00ff */
[----:B------:R-:W-:Y:S02]  /*5360*/  ULEA UR19, UR14, UR19, 0x18 ;  /* 0x000000130e137291 */ /* 0x000fe4000f8ec0ff */
[----:B------:R-:W-:-:S02]  /*5370*/  UISETP.NE.AND UP0, UPT, UR39, 0x1, UPT ;  /* 0x000000012700788c */ /* 0x000fc4000bf05270 */
[----:B------:R2:W3:Y:S01]  /*5380*/  MUFU.RCP R0, R2 ;  /* 0x0000000200007308 */ /* 0x0004e20000001000 */
[----:B------:R-:W-:Y:S02]  /*5390*/  UIADD3 UR30, UP0, UPT, UR8, 0x680, URZ ;  /* 0x00000680081e7890 */ /* 0x000fe4000ff1e0ff */
[----:B------:R-:W-:Y:S02]  /*53a0*/  UIADD3 UR48, UPT, UPT, UR19, 0x1b0, URZ ;  /* 0x000001b013307890 */ /* 0x000fe4000fffe0ff */
[----:B------:R-:W-:Y:S02]  /*53b0*/  UIADD3 UR46, UPT, UPT, UR19, 0x1d8, URZ ;  /* 0x000001d8132e7890 */ /* 0x000fe4000fffe0ff */
[----:B------:R-:W-:Y:S01]  /*53c0*/  UISETP.GE.AND UP1, UPT, UR39, 0x1, UPT ;  /* 0x000000012700788c */ /* 0x000fe2000bf26270 */
[----:B-1----:R-:W1:Y:S01]  /*53d0*/  MUFU.RCP R4, R4 ;  /* 0x0000000400047308 */ /* 0x002e620000001000 */
[----:B------:R-:W-:Y:S01]  /*53e0*/  UMOV UR42, UR13 ;  /* 0x0000000d002a7c82 */ /* 0x000fe20008000000 */
[----:B------:R-:W-:-:S02]  /*53f0*/  UISETP.NE.AND UP1, UPT, UR34, 0x1, UPT ;  /* 0x000000012200788c */ /* 0x000fc4000bf25270 */
[----:B------:R-:W-:Y:S02]  /*5400*/  UIADD3.X UR31, UPT, UPT, URZ, UR9, URZ, UP0, !UPT ;  /* 0x00000009ff1f7290 */ /* 0x000fe400087fe4ff */
[----:B------:R-:W-:Y:S01]  /*5410*/  UPLOP3.LUT UP4, UPT, UPT, UPT, UPT, 0x40, 0x4 ;  /* 0x000000000004789c */ /* 0x000fe20003f8e870 */
[----:B------:R-:W4:Y:S01]  /*5420*/  LDCU.64 UR16, c[0x0][0xc28] ;  /* 0x00018500ff1077ac */ /* 0x000f220008000a00 */
[----:B--2---:R-:W2:Y:S01]  /*5430*/  LDC.64 R2, c[0x0][0x988] ;  /* 0x00026200ff027b82 */ /* 0x004ea20000000a00 */
[----:B---3--:R-:W-:Y:S01]  /*5440*/  VIADD R0, R0, 0xffffffe ;  /* 0x0ffffffe00007836 */ /* 0x008fe20000000000 */
[----:B------:R-:W-:Y:S02]  /*5450*/  UIADD3 UR8, UPT, UPT, UR19, 0x400, URZ ;  /* 0x0000040013087890 */ /* 0x000fe4000fffe0ff */
[----:B------:R-:W-:-:S03]  /*5460*/  UIADD3 UR9, UPT, UPT, UR19, 0x1b0, URZ ;  /* 0x000001b013097890 */ /* 0x000fc6000fffe0ff */
[----:B------:R-:W3:Y:S01]  /*5470*/  F2I.FTZ.U32.TRUNC.NTZ R0, R0 ;  /* 0x0000000000007305 */ /* 0x000ee2000021f000 */
[----:B-1----:R-:W-:Y:S01]  /*5480*/  VIADD R4, R4, 0xffffffe ;  /* 0x0ffffffe04047836 */ /* 0x002fe20000000000 */
[----:B------:R-:W-:Y:S02]  /*5490*/  UPRMT UR48, UR14, 0x654, UR48 ;  /* 0x000006540e307896 */ /* 0x000fe40008000030 */
[----:B------:R-:W-:Y:S02]  /*54a0*/  UPRMT UR46, URZ, 0x654, UR46 ;  /* 0x00000654ff2e7896 */ /* 0x000fe4000800002e */
[----:B------:R-:W-:Y:S02]  /*54b0*/  USHF.R.U32.HI UR43, URZ, UR33, UR11 ;  /* 0x00000021ff2b7299 */ /* 0x000fe4000801160b */
[----:B------:R-:W1:Y:S01]  /*54c0*/  F2I.FTZ.U32.TRUNC.NTZ R4, R4 ;  /* 0x0000000400047305 */ /* 0x000e62000021f000 */
[----:B------:R-:W-:Y:S02]  /*54d0*/  USHF.R.U32.HI UR42, URZ, UR53, UR42 ;  /* 0x00000035ff2a7299 */ /* 0x000fe4000801162a */
[----:B------:R-:W-:-:S02]  /*54e0*/  UISETP.NE.AND UP1, UPT, UR51, URZ, UPT ;  /* 0x000000ff3300728c */ /* 0x000fc4000bf25270 */
[----:B------:R-:W-:Y:S01]  /*54f0*/  UISETP.NE.AND UP0, UPT, UR36, URZ, UPT ;  /* 0x000000ff2400728c */ /* 0x000fe2000bf05270 */
[----:B---3--:R-:W-:Y:S01]  /*5500*/  R2UR UR7, R0 ;  /* 0x00000000000772ca */ /* 0x008fe200000e0000 */
[----:B------:R-:W-:Y:S01]  /*5510*/  UISETP.NE.AND UP6, UPT, UR29, URZ, UPT ;  /* 0x000000ff1d00728c */ /* 0x000fe2000bfc5270 */
[----:B--2---:R-:W-:-:S04]  /*5520*/  ISETP.NE.U32.AND P0, PT, R2, RZ, PT ;  /* 0x000000ff0200720c */ /* 0x004fc80003f05070 */
[----:B------:R-:W-:Y:S02]  /*5530*/  ISETP.NE.AND.EX P0, PT, R3, RZ, PT, P0 ;  /* 0x000000ff0300720c */ /* 0x000fe40003f05300 */
[----:B-1----:R-:W-:Y:S01]  /*5540*/  R2UR UR5, R4 ;  /* 0x00000000040572ca */ /* 0x002fe200000e0000 */
[----:B------:R-:W1:Y:S04]  /*5550*/  LDC.64 R2, c[0x0][0x990] ;  /* 0x00026400ff027b82 */ /* 0x000e680000000a00 */
[----:B------:R-:W-:-:S04]  /*5560*/  UIADD3 UR4, UPT, UPT, URZ, -UR7, URZ ;  /* 0x80000007ff047290 */ /* 0x000fc8000fffe0ff */
[----:B------:R-:W-:Y:S02]  /*5570*/  UIMAD UR40, UR4, UR27, URZ ;  /* 0x0000001b042872a4 */ /* 0x000fe4000f8e02ff */
[----:B------:R-:W-:Y:S01]  /*5580*/  VOTEU.ANY UP5, P0 ;  /* 0x0000000000ff7886 */ /* 0x000fe200000a0100 */
[----:B------:R-:W-:Y:S01]  /*5590*/  UMOV UR4, URZ ;  /* 0x000000ff00047c82 */ /* 0x000fe20008000000 */
[----:B------:R-:W-:-:S04]  /*55a0*/  UIADD3 UR6, UPT, UPT, URZ, -UR5, URZ ;  /* 0x80000005ff067290 */ /* 0x000fc8000fffe0ff */
[----:B------:R-:W-:-:S03]  /*55b0*/  UIMAD UR10, UR6, UR28, URZ ;  /* 0x0000001c060a72a4 */ /* 0x000fc6000f8e02ff */
[----:B------:R-:W-:Y:S01]  /*55c0*/  UMOV UR6, URZ ;  /* 0x000000ff00067c82 */ /* 0x000fe20008000000 */
[----:B------:R-:W-:Y:S02]  /*55d0*/  UIMAD.WIDE.U32 UR4, UR5, UR10, UR4 ;  /* 0x0000000a050472a5 */ /* 0x000fe4000f8e0004 */
[----:B------:R-:W-:-:S07]  /*55e0*/  UIMAD.WIDE.U32 UR40, UR7, UR40, UR6 ;  /* 0x00000028072872a5 */ /* 0x000fce000f8e0006 */
[----:B------:R-:W-:Y:S01]  /*55f0*/  UMOV UR40, UR41 ;  /* 0x0000002900287c82 */ /* 0x000fe20008000000 */
[----:B----4-:R-:W-:-:S05]  /*5600*/  UMOV UR41, UR5 ;  /* 0x0000000500297c82 */ /* 0x010fca0008000000 */
.L_x_93:
[----:B------:R-:W-:Y:S04]  /*5610*/  SHF.L.U32 R5, R10, 0x1f, RZ ;  /* 0x0000001f0a057819 */ /* 0x000fe800000006ff */
[----:B------:R-:W2:Y:S02]  /*5620*/  SYNCS.PHASECHK.TRANS64.TRYWAIT P0, [UR19+0x1d0], R5 ;  /* 0x0001d005ff0075a7 */ /* 0x000ea40008001113 */
[----:B-12---:R-:W-:Y:S05]  /*5630*/  @!P0 BRA `(.L_x_84) ;  /* 0x0000003c00cc8947 */ /* 0x006fea0003800000 */
.L_x_183:
[----:B--2---:R-:W2:Y:S01]  /*5640*/  LDS.128 R4, [UR19+0x210] ;  /* 0x00021013ff047984 */ /* 0x004ea20008000c00 */
[----:B------:R-:W-:Y:S01]  /*5650*/  UISETP.GE.AND UP0, UPT, UR39, 0x1, UPT ;  /* 0x000000012700788c */ /* 0x000fe2000bf06270 */
[----:B------:R-:W-:Y:S01]  /*5660*/  @!PT LDS RZ, [RZ] ;  /* 0x00000000fffff984 */ /* 0x000fe20000000800 */
[----:B------:R-:W-:Y:S01]  /*5670*/  @!PT LDS RZ, [RZ] ;  /* 0x00000000fffff984 */ /* 0x000fe20000000800 */
[----:B------:R-:W-:Y:S01]  /*5680*/  @!PT LDS RZ, [RZ] ;  /* 0x00000000fffff984 */ /* 0x000fe20000000800 */
[----:B------:R-:W-:Y:S01]  /*5690*/  @!PT LDS RZ, [RZ] ;  /* 0x00000000fffff984 */ /* 0x000fe20000000800 */
[----:B------:R3:W-:Y:S06]  /*56a0*/  MEMBAR.ALL.CTA ;  /* 0x0000000000007992 */ /* 0x0007ec0000008000 */
[----:B---3--:R-:W3:Y:S02]  /*56b0*/  FENCE.VIEW.ASYNC.S ;  /* 0x00000000000073c6 */ /* 0x008ee40000000000 */
[----:B---3--:R-:W-:Y:S01]  /*56c0*/  SYNCS.ARRIVE.TRANS64.RED.A1T0 RZ, [UR46], RZ ;  /* 0x000000ffffff79a7 */ /* 0x008fe2000810042e */
[----:B--2---:R-:W-:Y:S11]  /*56d0*/  LOP3.LUT P0, RZ, R6, 0x1, RZ, 0xc0, !PT ;  /* 0x0000000106ff7812 */ /* 0x004ff6000780c0ff */
[----:B------:R-:W-:Y:S02]  /*56e0*/  @!UPT UIADD3 URZ, UPT, UPT, URZ, URZ, URZ ;  /* 0x000000fffffff290 */ /* 0x000fe4000fffe0ff */
[----:B------:R-:W-:Y:S01]  /*56f0*/  VOTEU.ANY UP1, P0 ;  /* 0x0000000000ff7886 */ /* 0x000fe20000020100 */
[----:B------:R-:W-:Y:S11]  /*5700*/  PLOP3.LUT P0, PT, PT, PT, UP1, 0x80, 0x8 ;  /* 0x000000000008781c */ /* 0x000ff60003f0f018 */
[----:B------:R-:W-:Y:S02]  /*5710*/  @!UPT UIADD3 URZ, UPT, UPT, URZ, URZ, URZ ;  /* 0x000000fffffff290 */ /* 0x000fe4000fffe0ff */
[----:B------:R-:W-:Y:S02]  /*5720*/  @P0 MOV R8, R4 ;  /* 0x0000000400080202 */ /* 0x000fe40000000f00 */
[----:B------:R-:W-:Y:S02]  /*5730*/  @P0 LOP3.LUT R0, R5, 0xffff, RZ, 0xc0, !PT ;  /* 0x0000ffff05000812 */ /* 0x000fe400078ec0ff */
[----:B------:R-:W-:Y:S02]  /*5740*/  @P0 R2UR UR5, R8 ;  /* 0x00000000080502ca */ /* 0x000fe400000e0000 */
[----:B------:R-:W-:Y:S11]  /*5750*/  @P0 R2UR UR4, R0 ;  /* 0x00000000000402ca */ /* 0x000ff600000e0000 */
[----:B------:R-:W-:Y:S02]  /*5760*/  @UP1 UMOV UR15, UR5 ;  /* 0x00000005000f1c82 */ /* 0x000fe40008000000 */
[----:B------:R-:W-:Y:S01]  /*5770*/  @UP1 UMOV UR7, UR4 ;  /* 0x0000000400071c82 */ /* 0x000fe20008000000 */
[----:B------:R-:W-:Y:S05]  /*5780*/  BRA.U !UP0, `(.L_x_85) ;  /* 0x0000000108c07547 */ /* 0x000fea000b800000 */
[----:B------:R-:W-:Y:S02]  /*5790*/  UIMAD.WIDE.U32 UR12, UR7, UR35, URZ ;  /* 0x00000023070c72a5 */ /* 0x000fe4000f8e00ff */
[----:B------:R-:W-:Y:S02]  /*57a0*/  UP2UR UR14, UPR, URZ, 0x4 ;  /* 0x00000004ff0e7883 */ /* 0x000fe40008000000 */
[----:B------:R-:W-:Y:S02]  /*57b0*/  UISETP.NE.AND UP2, UPT, UR34, 0x1, UPT ;  /* 0x000000012200788c */ /* 0x000fe4000bf45270 */
[----:B------:R-:W-:Y:S02]  /*57c0*/  UIMAD.WIDE.U32 UR20, UR15, UR32, URZ ;  /* 0x000000200f1472a5 */ /* 0x000fe4000f8e00ff */
[----:B------:R-:W-:Y:S02]  /*57d0*/  USEL UR4, UR37, UR42, !UP2 ;  /* 0x0000002a25047287 */ /* 0x000fe4000d000000 */
[----:B------:R-:W-:Y:S02]  /*57e0*/  UISETP.NE.AND UP0, UPT, UR18, 0x1, UPT ;  /* 0x000000011200788c */ /* 0x000fe4000bf05270 */
[----:B------:R-:W-:Y:S02]  /*57f0*/  UP2UR UR26, UPR, URZ, 0x2 ;  /* 0x00000002ff1a7883 */ /* 0x000fe40008000000 */
[----:B------:R-:W-:Y:S02]  /*5800*/  UISETP.NE.AND UP1, UPT, UR39, 0x1, UPT ;  /* 0x000000012700788c */ /* 0x000fe4000bf25270 */
[----:B------:R-:W-:Y:S02]  /*5810*/  UIMAD.WIDE.U32 UR22, UR4, UR16, URZ ;  /* 0x00000010041672a5 */ /* 0x000fe4000f8e00ff */
[----:B------:R-:W-:Y:S01]  /*5820*/  USEL UR10, UR38, UR43, !UP0 ;  /* 0x0000002b260a7287 */ /* 0x000fe2000c000000 */
[----:B------:R-:W-:Y:S02]  /*5830*/  UMOV UR5, UR13 ;  /* 0x0000000d00057c82 */ /* 0x000fe40008000000 */
[----:B------:R-:W-:Y:S02]  /*5840*/  USHF.R.U32.HI UR6, URZ, UR53, UR5 ;  /* 0x00000035ff067299 */ /* 0x000fe40008011605 */
[----:B------:R-:W-:Y:S02]  /*5850*/  UIMAD.WIDE.U32 UR24, UR10, UR16, URZ ;  /* 0x000000100a1872a5 */ /* 0x000fe4000f8e00ff */
[----:B------:R-:W-:Y:S02]  /*5860*/  USEL UR6, UR7, UR6, !UP2 ;  /* 0x0000000607067287 */ /* 0x000fe4000d000000 */
[----:B------:R-:W-:Y:S02]  /*5870*/  UISETP.NE.AND UP2, UPT, UR14, URZ, UPT ;  /* 0x000000ff0e00728c */ /* 0x000fe4000bf45270 */
[----:B------:R-:W-:Y:S01]  /*5880*/  UIMAD.WIDE.U32 UR12, UR6, UR16, URZ ;  /* 0x00000010060c72a5 */ /* 0x000fe2000f8e00ff */
[----:B------:R-:W-:Y:S02]  /*5890*/  UMOV UR5, UR21 ;  /* 0x0000001500057c82 */ /* 0x000fe40008000000 */
[----:B------:R-:W-:Y:S03]  /*58a0*/  USHF.R.U32.HI UR11, URZ, UR33, UR5 ;  /* 0x00000021ff0b7299 */ /* 0x000fe60008011605 */
[----:B------:R-:W-:Y:S02]  /*58b0*/  UMOV UR5, UR23 ;  /* 0x0000001700057c82 */ /* 0x000fe40008000000 */
[----:B------:R-:W-:Y:S03]  /*58c0*/  @UP1 USHF.R.U32.HI UR4, URZ, UR17, UR5 ;  /* 0x00000011ff041299 */ /* 0x000fe60008011605 */
[----:B------:R-:W-:Y:S01]  /*58d0*/  UMOV UR5, UR25 ;  /* 0x0000001900057c82 */ /* 0x000fe20008000000 */
[----:B------:R-:W-:Y:S02]  /*58e0*/  UIMAD UR4, UR39, UR4, URZ ;  /* 0x00000004270472a4 */ /* 0x000fe4000f8e02ff */
[----:B------:R-:W-:Y:S02]  /*58f0*/  @UP1 USHF.R.U32.HI UR10, URZ, UR17, UR5 ;  /* 0x00000011ff0a1299 */ /* 0x000fe40008011605 */
[----:B------:R-:W-:Y:S02]  /*5900*/  USEL UR5, UR15, UR11, !UP0 ;  /* 0x0000000b0f057287 */ /* 0x000fe4000c000000 */
[----:B------:R-:W-:Y:S02]  /*5910*/  UIMAD UR11, UR39, UR10, URZ ;  /* 0x0000000a270b72a4 */ /* 0x000fe4000f8e02ff */
[----:B------:R-:W-:Y:S03]  /*5920*/  UISETP.GE.AND UP0, UPT, UR6, UR4, UPT ;  /* 0x000000040600728c */ /* 0x000fe6000bf06270 */
[----:B------:R-:W-:Y:S01]  /*5930*/  UMOV UR4, UR13 ;  /* 0x0000000d00047c82 */ /* 0x000fe20008000000 */
[----:B------:R-:W-:Y:S02]  /*5940*/  UISETP.GE.OR UP0, UPT, UR5, UR11, UP0 ;  /* 0x0000000b0500728c */ /* 0x000fe40008706670 */
[----:B------:R-:W-:Y:S02]  /*5950*/  USHF.R.U32.HI UR4, URZ, UR17, UR4 ;  /* 0x00000011ff047299 */ /* 0x000fe40008011604 */
[----:B------:R-:W-:Y:S02]  /*5960*/  UIMAD.WIDE.U32 UR12, UR5, UR16, URZ ;  /* 0x00000010050c72a5 */ /* 0x000fe4000f8e00ff */
[----:B------:R-:W-:Y:S04]  /*5970*/  USEL UR14, UR6, UR4, !UP1 ;  /* 0x00000004060e7287 */ /* 0x000fe8000c800000 */
[----:B------:R-:W-:Y:S01]  /*5980*/  UIADD3 UR11, UPT, UPT, -UR14, URZ, URZ ;  /* 0x000000ff0e0b7290 */ /* 0x000fe2000fffe1ff */
[----:B------:R-:W-:Y:S02]  /*5990*/  @!UP0 UMOV UR4, UR13 ;  /* 0x0000000d00048c82 */ /* 0x000fe40008000000 */
[----:B------:R-:W-:Y:S02]  /*59a0*/  @!UP0 USHF.R.U32.HI UR4, URZ, UR17, UR4 ;  /* 0x00000011ff048299 */ /* 0x000fe40008011604 */
[----:B------:R-:W-:Y:S02]  /*59b0*/  UIMAD UR11, UR39, UR11, UR6 ;  /* 0x0000000b270b72a4 */ /* 0x000fe4000f8e0206 */
[----:B------:R-:W-:Y:S02]  /*59c0*/  @!UP0 USEL UR4, UR5, UR4, !UP1 ;  /* 0x0000000405048287 */ /* 0x000fe4000c800000 */
[----:B------:R-:W-:Y:S02]  /*59d0*/  UISETP.NE.AND UP1, UPT, UR26, URZ, UPT ;  /* 0x000000ff1a00728c */ /* 0x000fe4000bf25270 */
[----:B------:R-:W-:Y:S02]  /*59e0*/  @!UP0 UIMAD UR11, UR10, UR11, UR4 ;  /* 0x0000000b0a0b82a4 */ /* 0x000fe4000f8e0204 */
[----:B------:R-:W-:Y:S02]  /*59f0*/  @!UP0 UIADD3 UR12, UPT, UPT, UR14, -UR4, URZ ;  /* 0x800000040e0c8290 */ /* 0x000fe4000fffe0ff */
[----:B------:R-:W-:Y:S02]  /*5a00*/  UIADD3 UR4, UPT, UPT, -UR5, URZ, URZ ;  /* 0x000000ff05047290 */ /* 0x000fe4000fffe1ff */
[----:B------:R-:W-:Y:S02]  /*5a10*/  UIADD3 UR10, UPT, UPT, -UR6, URZ, URZ ;  /* 0x000000ff060a7290 */ /* 0x000fe4000fffe1ff */
[----:B------:R-:W-:Y:S02]  /*5a20*/  @!UP0 UIMAD UR6, UR12, UR39, UR5 ;  /* 0x000000270c0682a4 */ /* 0x000fe4000f8e0205 */
[----:B------:R-:W-:Y:S02]  /*5a30*/  UIMAD UR15, UR18, UR4, UR15 ;  /* 0x00000004120f72a4 */ /* 0x000fe4000f8e020f */
[----:B------:R-:W-:Y:S01]  /*5a40*/  UIMAD UR7, UR34, UR10, UR7 ;  /* 0x0000000a220772a4 */ /* 0x000fe2000f8e0207 */
[----:B------:R-:W-:Y:S02]  /*5a50*/  @!UP0 UMOV UR5, UR11 ;  /* 0x0000000b00058c82 */ /* 0x000fe40008000000 */
[----:B------:R-:W-:Y:S02]  /*5a60*/  UIMAD UR15, UR5, UR18, UR15 ;  /* 0x00000012050f72a4 */ /* 0x000fe4000f8e020f */
[----:B------:R-:W-:Y:S11]  /*5a70*/  UIMAD UR7, UR6, UR34, UR7 ;  /* 0x00000022060772a4 */ /* 0x000ff6000f8e0207 */
[----:B------:R-:W-:Y:S01]  /*5a80*/  @!UPT UIADD3 URZ, UPT, UPT, URZ, URZ, URZ ;  /* 0x000000fffffff290 */ /* 0x000fe2000fffe0ff */
.L_x_85:
[----:B------:R-:W2:Y:S01]  /*5a90*/  @!UP2 LDCU.128 UR20, c[0x0][0xc10] ;  /* 0x00018200ff14a7ac */ /* 0x000ea20008000c00 */
[C---:B-1----:R-:W-:Y:S02]  /*5aa0*/  ISETP.NE.U32.AND P2, PT, R2.reuse, RZ, PT ;  /* 0x000000ff0200720c */ /* 0x042fe40003f45070 */
[----:B------:R-:W-:Y:S02]  /*5ab0*/  ISETP.NE.U32.AND P1, PT, R2, RZ, PT ;  /* 0x000000ff0200720c */ /* 0x000fe40003f25070 */
[C---:B------:R-:W-:Y:S02]  /*5ac0*/  ISETP.NE.AND.EX P2, PT, R3.reuse, RZ, PT, P2 ;  /* 0x000000ff0300720c */ /* 0x040fe40003f45320 */
[----:B------:R-:W-:Y:S01]  /*5ad0*/  ISETP.NE.AND.EX P1, PT, R3, RZ, PT, P1 ;  /* 0x000000ff0300720c */ /* 0x000fe20003f25310 */
[----:B------:R-:W1:Y:S01]  /*5ae0*/  @!UP2 LDCU UR5, c[0x0][0xc0c] ;  /* 0x00018180ff05a7ac */ /* 0x000e620008000800 */
[----:B------:R-:W-:Y:S01]  /*5af0*/  SHF.L.U32 R8, R11, 0x1f, RZ ;  /* 0x0000001f0b087819 */ /* 0x000fe200000006ff */
[----:B--2---:R-:W-:Y:S07]  /*5b00*/  UIMAD.WIDE.U32 UR10, UR15, UR20, URZ ;  /* 0x000000140f0a72a5 */ /* 0x004fee000f8e00ff */
[----:B------:R-:W-:Y:S01]  /*5b10*/  @!UP2 UMOV UR4, UR11 ;  /* 0x0000000b0004ac82 */ /* 0x000fe20008000000 */
[----:B-1----:R-:W-:Y:S02]  /*5b20*/  @!UP2 UISETP.NE.AND UP0, UPT, UR5, 0x1, UPT ;  /* 0x000000010500a88c */ /* 0x002fe4000bf05270 */
[----:B------:R-:W-:Y:S02]  /*5b30*/  @!UP2 USHF.R.U32.HI UR4, URZ, UR21, UR4 ;  /* 0x00000015ff04a299 */ /* 0x000fe40008011604 */
[----:B------:R-:W-:Y:S02]  /*5b40*/  UIMAD.WIDE.U32 UR10, UR7, UR23, URZ ;  /* 0x00000017070a72a5 */ /* 0x000fe4000f8e00ff */
[----:B------:R-:W-:Y:S02]  /*5b50*/  @!UP2 USEL UR12, UR15, UR4, !UP0 ;  /* 0x000000040f0ca287 */ /* 0x000fe4000c000000 */
[----:B------:R-:W-:Y:S03]  /*5b60*/  @!UP2 UISETP.NE.AND UP0, UPT, UR22, 0x1, UPT ;  /* 0x000000011600a88c */ /* 0x000fe6000bf05270 */
[----:B------:R-:W-:Y:S02]  /*5b70*/  @!UP2 UMOV UR6, UR11 ;  /* 0x0000000b0006ac82 */ /* 0x000fe40008000000 */
[----:B------:R-:W1:Y:S02]  /*5b80*/  @!UP2 LDCU UR4, c[0x0][0xc20] ;  /* 0x00018400ff04a7ac */ /* 0x000e640008000800 */
[----:B-1----:R-:W-:Y:S04]  /*5b90*/  @!UP2 USHF.R.U32.HI UR6, URZ, UR4, UR6 ;  /* 0x00000004ff06a299 */ /* 0x002fe80008011606 */
[----:B------:R-:W-:Y:S04]  /*5ba0*/  @!UP2 USEL UR6, UR7, UR6, !UP0 ;  /* 0x000000060706a287 */ /* 0x000fe8000c000000 */
[----:B------:R-:W-:Y:S02]  /*5bb0*/  @!UP2 UIADD3 UR4, UPT, UPT, -UR12, UR6, URZ ;  /* 0x000000060c04a290 */ /* 0x000fe4000fffe1ff */
[----:B------:R-:W-:Y:S02]  /*5bc0*/  @!UP2 UIADD3 UR6, UPT, UPT, UR12, -UR6, URZ ;  /* 0x800000060c06a290 */ /* 0x000fe4000fffe0ff */
[----:B------:R-:W-:Y:S02]  /*5bd0*/  @!UP2 UIMAD UR15, UR4, UR5, UR15 ;  /* 0x00000005040fa2a4 */ /* 0x000fe4000f8e020f */
[----:B------:R-:W-:Y:S01]  /*5be0*/  @!UP2 UIMAD UR7, UR6, UR22, UR7 ;  /* 0x000000160607a2a4 */ /* 0x000fe2000f8e0207 */
[----:B------:R-:W-:Y:S11]  /*5bf0*/  BRA.U UP4, `(.L_x_86) ;  /* 0x0000000104107547 */ /* 0x000ff6000b800000 */
[----:B------:R-:W-:Y:S04]  /*5c00*/  MOV R0, UR52 ;  /* 0x0000003400007c02 */ /* 0x000fe80008000f00 */
[----:B------:R-:W-:Y:S04]  /*5c10*/  SHF.L.U32 R9, R0, 0x1f, RZ ;  /* 0x0000001f00097819 */ /* 0x000fe800000006ff */
[----:B------:R-:W1:Y:S02]  /*5c20*/  SYNCS.PHASECHK.TRANS64.TRYWAIT P3, [UR19+0x1c8], R9 ;  /* 0x0001c809ff0075a7 */ /* 0x000e640008061113 */
[----:B-1----:R-:W-:Y:S05]  /*5c30*/  @!P3 BRA `(.L_x_87) ;  /* 0x000000380064b947 */ /* 0x002fea0003800000 */
.L_x_86:
[----:B------:R-:W-:Y:S05]  /*5c40*/  @!P2 BRA `(.L_x_88) ;  /* 0x000000000030a947 */ /* 0x000fea0003800000 */
[----:B------:R-:W-:Y:S01]  /*5c50*/  UPLOP3.LUT UP3, UPT, UPT, UPT, UP5, 0x80, 0x8 ;  /* 0x000000000008789c */ /* 0x000fe20003f6f050 */
[----:B------:R-:W-:Y:S01]  /*5c60*/  HFMA2 R82, -RZ, RZ, 0, 5.9604644775390625e-08 ;  /* 0x00000001ff527431 */ /* 0x000fe200000001ff */
[----:B------:R-:W2:Y:S04]  /*5c70*/  LDCU.64 UR4, c[0x0][0x358] ;  /* 0x00006b00ff0477ac */ /* 0x000ea80008000a00 */
[----:B------:R-:W-:Y:S11]  /*5c80*/  PLOP3.LUT P2, PT, PT, PT, UP3, 0x80, 0x8 ;  /* 0x000000000008781c */ /* 0x000ff60003f4f038 */
[----:B------:R-:W-:Y:S02]  /*5c90*/  @!UPT UIADD3 URZ, UPT, UPT, URZ, URZ, URZ ;  /* 0x000000fffffff290 */ /* 0x000fe4000fffe0ff */
[----:B------:R-:W3:Y:S01]  /*5ca0*/  @P2 LDC.64 R12, c[0x0][0x988] ;  /* 0x00026200ff0c2b82 */ /* 0x000ee20000000a00 */
[----:B-1----:R-:W-:Y:S04]  /*5cb0*/  @P2 IMAD R0, R17, R2, RZ ;  /* 0x0000000211002224 */ /* 0x002fe800078e02ff */
[----:B---3--:R-:W-:Y:S01]  /*5cc0*/  @P2 IMAD.WIDE R12, R0, 0x4, R12 ;  /* 0x00000004000c2825 */ /* 0x008fe200078e020c */
[----:B------:R-:W-:Y:S04]  /*5cd0*/  MOV R0, 0x1 ;  /* 0x0000000100007802 */ /* 0x000fe80000000f00 */
[----:B--2--5:R2:W5:Y:S01]  /*5ce0*/  @P2 LDG.E R39, desc[UR4][R12.64] ;  /* 0x000000040c272981 */ /* 0x024562000c1e1900 */
[----:B------:R-:W-:Y:S01]  /*5cf0*/  @!P2 PRMT R82, R0, 0x7610, R82 ;  /* 0x000076100052a816 */ /* 0x000fe20000000052 */
[----:B--2---:R-:W3:Y:S06]  /*5d00*/  @!P2 LDC R39, c[0x0][0x980] ;  /* 0x00026000ff27ab82 */ /* 0x004eec0000000800 */
.L_x_88:
[----:B---3-5:R-:W-:Y:S01]  /*5d10*/  @!P1 FSETP.EQ.AND P2, PT, R39, RZ, PT ;  /* 0x000000ff2700920b */ /* 0x028fe20003f42000 */
[----:B------:R-:W-:Y:S01]  /*5d20*/  @!UPT UIADD3 URZ, UPT, UPT, URZ, URZ, URZ ;  /* 0x000000fffffff290 */ /* 0x000fe2000fffe0ff */
[----:B------:R-:W-:Y:S11]  /*5d30*/  @!P1 BRA `(.L_x_89) ;  /* 0x0000000000149947 */ /* 0x000ff60003800000 */
[----:B------:R-:W-:Y:S02]  /*5d40*/  LOP3.LUT P1, RZ, R82, 0xff, RZ, 0xc0, !PT ;  /* 0x000000ff52ff7812 */ /* 0x000fe4000782c0ff */
[----:B------:R-:W-:Y:S04]  /*5d50*/  PLOP3.LUT P2, PT, PT, PT, UP3, 0x80, 0x8 ;  /* 0x000000000008781c */ /* 0x000fe80003f4f038 */
[----:B------:R-:W-:Y:S07]  /*5d60*/  PLOP3.LUT P2, PT, P2, PT, PT, 0x8, 0x80 ;  /* 0x000000000080781c */ /* 0x000fee000174e170 */
[----:B------:R-:W-:Y:S11]  /*5d70*/  @P1 FSETP.EQ.AND P2, PT, R39, RZ, PT ;  /* 0x000000ff2700120b */ /* 0x000ff60003f42000 */
[----:B------:R-:W-:Y:S02]  /*5d80*/  @!UPT UIADD3 URZ, UPT, UPT, URZ, URZ, URZ ;  /* 0x000000fffffff290 */ /* 0x000fe4000fffe0ff */
.L_x_89:
[----:B------:R-:W2:Y:S01]  /*5d90*/  SYNCS.PHASECHK.TRANS64.TRYWAIT P1, [UR19+0x1b8], R8 ;  /* 0x0001b808ff0075a7 */ /* 0x000ea20008021113 */
[----:B------:R-:W-:Y:S01]  /*5da0*/  ELECT P3, URZ, PT ;  /* 0x0000000000ff782f */ /* 0x000fe20003860000 */
[----:B------:R-:W-:Y:S01]  /*5db0*/  @!UPT UIADD3 URZ, UPT, UPT, URZ, URZ, URZ ;  /* 0x000000fffffff290 */ /* 0x000fe2000fffe0ff */
[----:B--2---:R-:W-:Y:S11]  /*5dc0*/  @!P1 BRA `(.L_x_90) ;  /* 0x0000003800189947 */ /* 0x004ff60003800000 */
.L_x_186:
[----:B------:R-:W-:Y:S01]  /*5dd0*/  PLOP3.LUT P2, PT, P2, P3, PT, 0xf2, 0x2f ;  /* 0x00000000002f781c */ /* 0x000fe20001747e72 */
[----:B------:R-:W-:Y:S01]  /*5de0*/  BSSY.RECONVERGENT B0, `(.L_x_91) ;  /* 0x000004f000007945 */ /* 0x000fe20003800200 */
[----:B------:R-:W-:Y:S11]  /*5df0*/  @P0 SHF.R.U32.HI R17, RZ, 0x10, R5 ;  /* 0x00000010ff110819 */ /* 0x000ff60000011605 */
[----:B------:R-:W-:Y:S05]  /*5e00*/  @P2 BRA `(.L_x_92) ;  /* 0x0000000400302947 */ /* 0x000fea0003800000 */
[----:B------:R-:W-:Y:S01]  /*5e10*/  UISETP.NE.AND UP4, UPT, UR51, URZ, UPT ;  /* 0x000000ff3300728c */ /* 0x000fe2000bf85270 */
[----:B-1----:R-:W-:Y:S05]  /*5e20*/  IMAD.U32 R0, RZ, RZ, UR45 ;  /* 0x0000002dff007e24 */ /* 0x002fea000f8e00ff */
[----:B------:R-:W-:Y:S04]  /*5e30*/  IABS R0, R0 ;  /* 0x0000000000007213 */ /* 0x000fe80000000000 */
[----:B------:R-:W-:Y:S11]  /*5e40*/  R2UR UR4, R0 ;  /* 0x00000000000472ca */ /* 0x000ff600000e0000 */
[----:B------:R-:W-:Y:S02]  /*5e50*/  @!UPT UIADD3 URZ, UPT, UPT, URZ, URZ, URZ ;  /* 0x000000fffffff290 */ /* 0x000fe4000fffe0ff */
[----:B------:R-:W-:Y:S07]  /*5e60*/  UIMAD.WIDE.U32 UR10, UR41, UR4, URZ ;  /* 0x00000004290a72a5 */ /* 0x000fee000f8e00ff */
[----:B------:R-:W-:Y:S02]  /*5e70*/  UMOV UR12, UR11 ;  /* 0x0000000b000c7c82 */ /* 0x000fe40008000000 */
[----:B------:R-:W-:Y:S04]  /*5e80*/  UIMAD UR4, UR12, UR47, UR4 ;  /* 0x0000002f0c0472a4 */ /* 0x000fe8000f8e0204 */
[----:B------:R-:W-:Y:S11]  /*5e90*/  UISETP.GT.U32.AND UP0, UPT, UR28, UR4, UPT ;  /* 0x000000041c00728c */ /* 0x000ff6000bf04070 */
[----:B------:R-:W-:Y:S02]  /*5ea0*/  @!UP0 UIADD3 UR4, UPT, UPT, UR4, -UR28, URZ ;  /* 0x8000001c04048290 */ /* 0x000fe4000fffe0ff */
[----:B------:R-:W-:Y:S02]  /*5eb0*/  @!UP0 UIADD3 UR12, UPT, UPT, UR12, 0x1, URZ ;  /* 0x000000010c0c8890 */ /* 0x000fe4000fffe0ff */
[----:B------:R-:W-:Y:S02]  /*5ec0*/  UISETP.GE.U32.AND UP0, UPT, UR4, UR28, UPT ;  /* 0x0000001c0400728c */ /* 0x000fe4000bf06070 */
[----:B------:R-:W-:Y:S09]  /*5ed0*/  ULOP3.LUT UR4, UR45, UR29, URZ, 0x3c, !UPT ;  /* 0x0000001d2d047292 */ /* 0x000ff2000f8e3cff */
[----:B------:R-:W-:Y:S02]  /*5ee0*/  @UP0 UIADD3 UR12, UPT, UPT, UR12, 0x1, URZ ;  /* 0x000000010c0c0890 */ /* 0x000fe4000fffe0ff */
[----:B------:R-:W-:Y:S11]  /*5ef0*/  UISETP.GE.AND UP0, UPT, UR4, URZ, UPT ;  /* 0x000000ff0400728c */ /* 0x000ff6000bf06270 */
[----:B------:R-:W-:Y:S02]  /*5f00*/  @!UP0 UIADD3 UR12, UPT, UPT, -UR12, URZ, URZ ;  /* 0x000000ff0c0c8290 */ /* 0x000fe4000fffe1ff */
[----:B------:R-:W-:Y:S06]  /*5f10*/  @!UP6 ULOP3.LUT UR12, URZ, UR29, URZ, 0x33, !UPT ;  /* 0x0000001dff0ce292 */ /* 0x000fec000f8e33ff */
[----:B------:R-:W-:Y:S05]  /*5f20*/  IMAD.U32 R0, RZ, RZ, UR12 ;  /* 0x0000000cff007e24 */ /* 0x000fea000f8e00ff */
[----:B------:R-:W-:Y:S04]  /*5f30*/  IABS R0, R0 ;  /* 0x0000000000007213 */ /* 0x000fe80000000000 */
[----:B------:R-:W-:Y:S02]  /*5f40*/  R2UR UR4, R0 ;  /* 0x00000000000472ca */ /* 0x000fe400000e0000 */
[----:B------:R-:W-:Y:S04]  /*5f50*/  MOV R0, UR36 ;  /* 0x0000002400007c02 */ /* 0x000fe80008000f00 */
[----:B------:R-:W-:Y:S04]  /*5f60*/  IABS R5, R0 ;  /* 0x0000000000057213 */ /* 0x000fe80000000000 */
[----:B------:R-:W1:Y:S03]  /*5f70*/  I2F.RP R8, R5 ;  /* 0x0000000500087306 */ /* 0x000e660000209400 */
[----:B------:R-:W-:Y:S07]  /*5f80*/  UIMAD.WIDE.U32 UR10, UR40, UR4, URZ ;  /* 0x00000004280a72a5 */ /* 0x000fee000f8e00ff */
[----:B------:R-:W-:Y:S01]  /*5f90*/  UMOV UR13, UR11 ;  /* 0x0000000b000d7c82 */ /* 0x000fe20008000000 */
[----:B------:R-:W-:Y:S02]  /*5fa0*/  USHF.L.U32 UR11, UR50, 0x6, URZ ;  /* 0x00000006320b7899 */ /* 0x000fe400080006ff */
[----:B------:R-:W-:Y:S01]  /*5fb0*/  UIADD3 UR5, UPT, UPT, -UR13, URZ, URZ ;  /* 0x000000ff0d057290 */ /* 0x000fe2000fffe1ff */
[----:B-1----:R-:W1:Y:S03]  /*5fc0*/  MUFU.RCP R0, R8 ;  /* 0x0000000800007308 */ /* 0x002e660000001000 */
[----:B------:R-:W-:Y:S04]  /*5fd0*/  UIMAD UR4, UR27, UR5, UR4 ;  /* 0x000000051b0472a4 */ /* 0x000fe8000f8e0204 */
[----:B------:R-:W-:Y:S11]  /*5fe0*/  UISETP.GT.U32.AND UP0, UPT, UR27, UR4, UPT ;  /* 0x000000041b00728c */ /* 0x000ff6000bf04070 */
[----:B------:R-:W-:Y:S01]  /*5ff0*/  @!UP0 UIADD3 UR4, UPT, UPT, UR4, -UR27, URZ ;  /* 0x8000001b04048290 */ /* 0x000fe2000fffe0ff */
[----:B-1----:R-:W-:Y:S01]  /*6000*/  VIADD R6, R0, 0xffffffe ;  /* 0x0ffffffe00067836 */ /* 0x002fe20000000000 */
[----:B------:R-:W-:Y:S02]  /*6010*/  @!UP0 UIADD3 UR13, UPT, UPT, UR13, 0x1, URZ ;  /* 0x000000010d0d8890 */ /* 0x000fe4000fffe0ff */
[----:B------:R-:W-:Y:S01]  /*6020*/  UISETP.GE.U32.AND UP0, UPT, UR4, UR27, UPT ;  /* 0x0000001b0400728c */ /* 0x000fe2000bf06070 */
[----:B------:R-:W1:Y:S01]  /*6030*/  F2I.FTZ.U32.TRUNC.NTZ R7, R6 ;  /* 0x0000000600077305 */ /* 0x000e62000021f000 */
[----:B------:R-:W-:Y:S09]  /*6040*/  ULOP3.LUT UR4, UR12, UR51, URZ, 0x3c, !UPT ;  /* 0x000000330c047292 */ /* 0x000ff2000f8e3cff */
[----:B------:R-:W-:Y:S02]  /*6050*/  @UP0 UIADD3 UR13, UPT, UPT, UR13, 0x1, URZ ;  /* 0x000000010d0d0890 */ /* 0x000fe4000fffe0ff */
[----:B------:R-:W-:Y:S01]  /*6060*/  UISETP.GE.AND UP0, UPT, UR4, URZ, UPT ;  /* 0x000000ff0400728c */ /* 0x000fe2000bf06270 */
[--C-:B-1----:R-:W-:Y:S02]  /*6070*/  IMAD.MOV R4, RZ, RZ, -R7.reuse ;  /* 0x000000ffff047224 */ /* 0x102fe400078e0a07 */
[----:B------:R-:W-:Y:S02]  /*6080*/  IMAD.MOV.U32 R6, RZ, RZ, RZ ;  /* 0x000000ffff067224 */ /* 0x000fe400078e00ff */
[-C--:B------:R-:W-:Y:S06]  /*6090*/  IMAD R4, R4, R5.reuse, RZ ;  /* 0x0000000504047224 */ /* 0x080fec00078e02ff */
[----:B------:R-:W-:Y:S01]  /*60a0*/  @!UP0 UIADD3 UR13, UPT, UPT, -UR13, URZ, URZ ;  /* 0x000000ff0d0d8290 */ /* 0x000fe2000fffe1ff */
[----:B------:R-:W-:Y:S01]  /*60b0*/  IMAD.HI.U32 R7, R7, R4, R6 ;  /* 0x0000000407077227 */ /* 0x000fe200078e0006 */
[----:B------:R-:W-:Y:S02]  /*60c0*/  @!UP4 ULOP3.LUT UR13, URZ, UR51, URZ, 0x33, !UPT ;  /* 0x00000033ff0dc292 */ /* 0x000fe4000f8e33ff */
[----:B------:R-:W-:Y:S02]  /*60d0*/  UISETP.NE.AND UP4, UPT, UR36, URZ, UPT ;  /* 0x000000ff2400728c */ /* 0x000fe4000bf85270 */
[----:B------:R-:W-:Y:S02]  /*60e0*/  ULOP3.LUT UR4, UR13, UR36, URZ, 0x3c, !UPT ;  /* 0x000000240d047292 */ /* 0x000fe4000f8e3cff */
[----:B------:R-:W-:Y:S01]  /*60f0*/  UIADD3 UR5, UPT, UPT, -UR13, URZ, URZ ;  /* 0x000000ff0d057290 */ /* 0x000fe2000fffe1ff */
[----:B------:R-:W-:Y:S01]  /*6100*/  MOV R0, UR13 ;  /* 0x0000000d00007c02 */ /* 0x000fe20008000f00 */
[----:B------:R-:W-:Y:S02]  /*6110*/  UISETP.GE.AND UP0, UPT, UR4, URZ, UPT ;  /* 0x000000ff0400728c */ /* 0x000fe4000bf06270 */
[----:B------:R-:W-:Y:S01]  /*6120*/  UIADD3 UR4, UPT, UPT, -UR12, URZ, URZ ;  /* 0x000000ff0c047290 */ /* 0x000fe2000fffe1ff */
[----:B------:R-:W-:Y:S01]  /*6130*/  IABS R0, R0 ;  /* 0x0000000000007213 */ /* 0x000fe20000000000 */
[----:B------:R-:W-:Y:S02]  /*6140*/  UIMAD UR12, UR51, UR5, UR12 ;  /* 0x00000005330c72a4 */ /* 0x000fe4000f8e020c */
[----:B------:R-:W-:Y:S02]  /*6150*/  UIMAD UR4, UR29, UR4, UR45 ;  /* 0x000000041d0472a4 */ /* 0x000fe4000f8e022d */
[----:B------:R-:W-:Y:S01]  /*6160*/  IMAD.HI.U32 R7, R7, R0, RZ ;  /* 0x0000000007077227 */ /* 0x000fe200078e00ff */
[----:B------:R-:W-:Y:S01]  /*6170*/  UMOV UR5, 0x10000000 ;  /* 0x1000000000057882 */ /* 0x000fe20000000000 */
[----:B------:R-:W-:Y:S03]  /*6180*/  USHF.L.U32 UR10, UR4, 0x6, URZ ;  /* 0x00000006040a7899 */ /* 0x000fe600080006ff */
[----:B------:R-:W-:Y:S01]  /*6190*/  IADD3 R4, PT, PT, -R7, RZ, RZ ;  /* 0x000000ff07047210 */ /* 0x000fe20007ffe1ff */
[----:B------:R-:W-:Y:S04]  /*61a0*/  UMOV UR4, 0x0 ;  /* 0x0000000000047882 */ /* 0x000fe80000000000 */
[C---:B------:R-:W-:Y:S05]  /*61b0*/  IMAD R0, R5.reuse, R4, R0 ;  /* 0x0000000405007224 */ /* 0x040fea00078e0200 */
[----:B------:R-:W-:Y:S11]  /*61c0*/  ISETP.GT.U32.AND P0, PT, R5, R0, PT ;  /* 0x000000000500720c */ /* 0x000ff60003f04070 */
[----:B------:R-:W-:Y:S02]  /*61d0*/  @!UPT UIADD3 URZ, UPT, UPT, URZ, URZ, URZ ;  /* 0x000000fffffff290 */ /* 0x000fe4000fffe0ff */
[----:B------:R-:W-:Y:S01]  /*61e0*/  @!P0 IMAD.IADD R0, R0, 0x1, -R5 ;  /* 0x0000000100008824 */ /* 0x000fe200078e0a05 */
[----:B------:R-:W-:Y:S04]  /*61f0*/  @!P0 IADD3 R7, PT, PT, R7, 0x1, RZ ;  /* 0x0000000107078810 */ /* 0x000fe80007ffe0ff */
[----:B------:R-:W-:Y:S01]  /*6200*/  ISETP.GE.U32.AND P1, PT, R0, R5, PT ;  /* 0x000000050000720c */ /* 0x000fe20003f26070 */
[----:B------:R-:W-:Y:S11]  /*6210*/  HFMA2 R0, -RZ, RZ, 0, 0.00048828125 ;  /* 0x00001000ff007431 */ /* 0x000ff600000001ff */
[----:B------:R-:W-:Y:S01]  /*6220*/  @!UPT UIADD3 URZ, UPT, UPT, URZ, URZ, URZ ;  /* 0x000000fffffff290 */ /* 0x000fe2000fffe0ff */
[----:B------:R-:W-:Y:S05]  /*6230*/  @P1 VIADD R7, R7, 0x1 ;  /* 0x0000000107071836 */ /* 0x000fea0000000000 */
[----:B------:R-:W-:Y:S11]  /*6240*/  R2UR UR14, R7 ;  /* 0x00000000070e72ca */ /* 0x000ff600000e0000 */
[----:B------:R-:W-:Y:S02]  /*6250*/  @!UPT UIADD3 URZ, UPT, UPT, URZ, URZ, URZ ;  /* 0x000000fffffff290 */ /* 0x000fe4000fffe0ff */
[----:B------:R-:W-:Y:S02]  /*6260*/  @!UP0 UIADD3 UR14, UPT, UPT, -UR14, URZ, URZ ;  /* 0x000000ff0e0e8290 */ /* 0x000fe4000fffe1ff */
[----:B------:R-:W-:Y:S04]  /*6270*/  @!UP4 ULOP3.LUT UR14, URZ, UR36, URZ, 0x33, !UPT ;  /* 0x00000024ff0ec292 */ /* 0x000fe8000f8e33ff */
[----:B------:R-:W-:Y:S04]  /*6280*/  UIADD3 UR6, UPT, UPT, -UR14, URZ, URZ ;  /* 0x000000ff0e067290 */ /* 0x000fe8000fffe1ff */
[----:B------:R-:W-:Y:S09]  /*6290*/  UIMAD UR13, UR36, UR6, UR13 ;  /* 0x00000006240d72a4 */ /* 0x000ff2000f8e020d */
[----:B------:R2:W-:Y:S01]  /*62a0*/  UTMALDG.5D [UR8], [UR30], desc[UR4] ;  /* 0x000004081e0075b4 */ /* 0x0005e20008021000 */
[----:B------:R2:W-:Y:S01]  /*62b0*/  SYNCS.ARRIVE.TRANS64.RED.A0TR RZ, [UR19+0x1b0], R0 ;  /* 0x0001b000ffff79a7 */ /* 0x0005e20008300413 */
[----:B------:R-:W-:Y:S01]  /*62c0*/  NOP ;  /* 0x0000000000007918 */ /* 0x000fe20000000000 */
.L_x_92:
[----:B--2---:R-:W-:Y:S05]  /*62d0*/  BSYNC.RECONVERGENT B0 ;  /* 0x0000000000007941 */ /* 0x004fea0003800200 */
.L_x_91:
[----:B------:R-:W-:Y:S01]  /*62e0*/  SYNCS.ARRIVE.TRANS64.RED.A1T0 RZ, [UR48], RZ ;  /* 0x000000ffffff79a7 */ /* 0x000fe20008100430 */
[----:B------:R-:W-:Y:S01]  /*62f0*/  UIADD3 UR45, UPT, UPT, UR7, UR49, URZ ;  /* 0x00000031072d7290 */ /* 0x000fe2000fffe0ff */
[----:B------:R-:W-:Y:S01]  /*6300*/  LOP3.LUT R11, R11, 0x1, RZ, 0x3c, !PT ;  /* 0x000000010b0b7812 */ /* 0x000fe200078e3cff */
[----:B------:R-:W-:Y:S01]  /*6310*/  UIADD3 UR50, UPT, UPT, UR15, UR44, URZ ;  /* 0x0000002c0f327290 */ /* 0x000fe2000fffe0ff */
[----:B------:R-:W-:Y:S01]  /*6320*/  LOP3.LUT R10, R10, 0x1, RZ, 0x3c, !PT ;  /* 0x000000010a0a7812 */ /* 0x000fe200078e3cff */
[----:B------:R-:W-:Y:S01]  /*6330*/  UPLOP3.LUT UP4, UPT, UPT, UPT, UPT, 0x80, 0x8 ;  /* 0x000000000008789c */ /* 0x000fe20003f8f070 */
[----:B------:R-:W-:Y:S10]  /*6340*/  BRA.U UP1, `(.L_x_93) ;  /* 0xfffffff101b07547 */ /* 0x000ff4000b83ffff */
[----:B-1----:R-:W-:Y:S07]  /*6350*/  MOV R0, UR19 ;  /* 0x0000001300007c02 */ /* 0x002fee0008000f00 */
.L_x_94:
[----:B-1----:R-:W-:-:S04]  /*6360*/  SHF.L.U32 R3, R11, 0x1f, RZ ;  /* 0x0000001f0b037819 */ /* 0x002fc800000006ff */
[----:B------:R1:W2:Y:S03]  /*6370*/  SYNCS.PHASECHK.TRANS64.TRYWAIT P0, [R0+URZ+0x1b8], R3 ;  /* 0x0001b803000075a7 */ /* 0x0002a600080011ff */
[----:B--2---:R-:W-:Y:S05]  /*6380*/  @!P0 NANOSLEEP.SYNCS 0x989680 ;  /* 0x009896800000895d */ /* 0x004fea0003900000 */
[----:B------:R-:W2:Y:S02]  /*6390*/  @!P0 SYNCS.PHASECHK.TRANS64 P0, [R0+URZ+0x1b8], R3 ;  /* 0x0001b803000085a7 */ /* 0x000ea400080010ff */
[----:B--2---:R-:W-:Y:S05]  /*63a0*/  @P0 EXIT ;  /* 0x000000000000094d */ /* 0x004fea0003800000 */
[----:B------:R-:W-:Y:S05]  /*63b0*/  BRA `(.L_x_94) ;  /* 0xfffffffc00e87947 */ /* 0x000fea000383ffff */
.L_x_83:
[----:B------:R-:W-:-:S06]  /*63c0*/  UISETP.GE.AND UP0, UPT, UR15, 0x4, UPT ;  /* 0x000000040f00788c */ /* 0x000fcc000bf06270 */
[----:B------:R-:W-:-:S13]  /*63d0*/  PLOP3.LUT P0, PT, PT, PT, UP0, 0x80, 0x8 ;  /* 0x000000000008781c */ /* 0x000fda0003f0f008 */
[----:B-1----:R-:W-:Y:S05]  /*63e0*/  @!P0 EXIT ;  /* 0x000000000000894d */ /* 0x002fea0003800000 */
[----:B------:R-:W1:Y:S08]  /*63f0*/  S2UR UR4, SR_CgaCtaId ;  /* 0x00000000000479c3 */ /* 0x000e700000008800 */
[----:B------:R-:W-:Y:S01]  /*6400*/  BAR.SYNC.DEFER_BLOCKING 0x6, 0xa0 ;  /* 0x0182800000007b1d */ /* 0x000fe20000010000 */
[C---:B------:R-:W-:Y:S01]  /*6410*/  IMAD.SHL.U32 R4, R76.reuse, 0x40, RZ ;  /* 0x000000404c047824 */ /* 0x040fe200078e00ff */
[----:B------:R-:W-:Y:S01]  /*6420*/  USHF.R.S32.HI UR44, URZ, 0x1f, UR5 ;  /* 0x0000001fff2c7899 */ /* 0x000fe20008011405 */
[C---:B------:R-:W-:Y:S01]  /*6430*/  IMAD.SHL.U32 R3, R76.reuse, 0x2, RZ ;  /* 0x000000024c037824 */ /* 0x040fe200078e00ff */
[----:B------:R-:W-:Y:S01]  /*6440*/  CS2R R78, SRZ ;  /* 0x00000000004e7805 */ /* 0x000fe2000001ff00 */
[----:B------:R-:W-:Y:S01]  /*6450*/  IMAD.SHL.U32 R81, R76, 0x20, RZ ;  /* 0x000000204c517824 */ /* 0x000fe200078e00ff */
[----:B------:R-:W-:Y:S01]  /*6460*/  UMOV UR43, 0x400 ;  /* 0x00000400002b7882 */ /* 0x000fe20000000000 */
[----:B------:R-:W-:Y:S01]  /*6470*/  LOP3.LUT R0, R4, 0x180, RZ, 0xc0, !PT ;  /* 0x0000018004007812 */ /* 0x000fe200078ec0ff */
[----:B------:R-:W-:Y:S01]  /*6480*/  ULEA.HI UR44, UR44, UR5, URZ, 0x6 ;  /* 0x000000052c2c7291 */ /* 0x000fe2000f8f30ff */
[----:B------:R-:W-:Y:S01]  /*6490*/  IMAD.U32 R37, R76, 0x10000, RZ ;  /* 0x000100004c257824 */ /* 0x000fe200078e00ff */
[----:B------:R-:W-:Y:S01]  /*64a0*/  LOP3.LUT R81, R81, 0xc00, RZ, 0xc0, !PT ;  /* 0x00000c0051517812 */ /* 0x000fe200078ec0ff */
[----:B------:R-:W-:Y:S01]  /*64b0*/  IMAD.MOV.U32 R36, RZ, RZ, RZ ;  /* 0x000000ffff247224 */ /* 0x000fe200078e00ff */
[----:B------:R-:W-:Y:S01]  /*64c0*/  LOP3.LUT R3, R0, 0x20, R3, 0xf8, !PT ;  /* 0x0000002000037812 */ /* 0x000fe200078ef803 */
[----:B------:R-:W-:Y:S01]  /*64d0*/  IMAD.SHL.U32 R0, R76, 0x8, RZ ;  /* 0x000000084c007824 */ /* 0x000fe200078e00ff */
[----:B------:R-:W-:Y:S01]  /*64e0*/  LOP3.LUT R81, R81, 0x40, R4, 0xf8, !PT ;  /* 0x0000004051517812 */ /* 0x000fe200078ef804 */
[----:B------:R-:W-:Y:S01]  /*64f0*/  IMAD.MOV.U32 R77, RZ, RZ, RZ ;  /* 0x000000ffff4d7224 */ /* 0x000fe200078e00ff */
[----:B------:R-:W-:Y:S01]  /*6500*/  LOP3.LUT R37, R37, 0x600000, RZ, 0xc0, !PT ;  /* 0x0060000025257812 */ /* 0x000fe200078ec0ff */
[----:B------:R-:W2:Y:S01]  /*6510*/  LDCU UR51, c[0x0][0x370] ;  /* 0x00006e00ff3377ac */ /* 0x000ea20008000800 */
[----:B------:R-:W-:-:S02]  /*6520*/  LOP3.LUT R0, R3, 0x30, R0, 0x78, !PT ;  /* 0x0000003003007812 */ /* 0x000fc400078e7800 */
[----:B------:R-:W-:Y:S01]  /*6530*/  LOP3.LUT R81, R81, 0x200, R4, 0xf8, !PT ;  /* 0x0000020051517812 */ /* 0x000fe200078ef804 */
[----:B------:R-:W3:Y:S03]  /*6540*/  LDCU UR42, c[0x0][0xc0c] ;  /* 0x00018180ff2a77ac */ /* 0x000ee60008000800 */
[----:B------:R-:W-:Y:S01]  /*6550*/  LOP3.LUT R81, R81, R0, RZ, 0xfc, !PT ;  /* 0x0000000051517212 */ /* 0x000fe200078efcff */
[----:B-1----:R-:W-:Y:S01]  /*6560*/  ULEA UR43, UR4, UR43, 0x18 ;  /* 0x0000002b042b7291 */ /* 0x002fe2000f8ec0ff */
[----:B------:R-:W-:Y:S01]  /*6570*/  IMAD.SHL.U32 R0, R76, 0x10, RZ ;  /* 0x000000104c007824 */ /* 0x000fe200078e00ff */
[----:B------:R-:W1:Y:S02]  /*6580*/  LDCU UR38, c[0x0][0xc30] ;  /* 0x00018600ff2677ac */ /* 0x000e640008000800 */
[----:B------:R-:W-:Y:S02]  /*6590*/  UIADD3 UR4, UPT, UPT, UR43, 0x1400, URZ ;  /* 0x000014002b047890 */ /* 0x000fe4000fffe0ff */
[----:B------:R-:W-:Y:S01]  /*65a0*/  VIADD R80, R81, UR43 ;  /* 0x0000002b51507c36 */ /* 0x000fe20008000000 */
[----:B------:R-:W-:-:S02]  /*65b0*/  UIADD3 UR5, UPT, UPT, UR43, 0x400, URZ ;  /* 0x000004002b057890 */ /* 0x000fc4000fffe0ff */
[----:B------:R-:W4:Y:S01]  /*65c0*/  LDS R2, [UR43+0x220] ;  /* 0x0002202bff027984 */ /* 0x000f220008000800 */
[----:B------:R-:W-:Y:S01]  /*65d0*/  LOP3.LUT R5, R0, 0x20, RZ, 0xc0, !PT ;  /* 0x0000002000057812 */ /* 0x000fe200078ec0ff */
[----:B------:R-:W1:Y:S01]  /*65e0*/  LDCU UR61, c[0x0][0x388] ;  /* 0x00007100ff3d77ac */ /* 0x000e620008000800 */
[----:B------:R-:W-:Y:S02]  /*65f0*/  IMAD.U32 R87, RZ, RZ, UR4 ;  /* 0x00000004ff577e24 */ /* 0x000fe4000f8e00ff */
[----:B------:R-:W-:Y:S01]  /*6600*/  IADD3 R80, PT, PT, -R5, 0x400, R80 ;  /* 0x0000040005507810 */ /* 0x000fe20007ffe150 */
[----:B------:R-:W-:Y:S01]  /*6610*/  IMAD.U32 R84, RZ, RZ, UR5 ;  /* 0x00000005ff547e24 */ /* 0x000fe2000f8e00ff */
[----:B------:R-:W1:Y:S01]  /*6620*/  LDCU UR60, c[0x0][0x38c] ;  /* 0x00007180ff3c77ac */ /* 0x000e620008000800 */
[----:B------:R-:W1:Y:S01]  /*6630*/  LDCU.64 UR48, c[0x0][0x988] ;  /* 0x00013100ff3077ac */ /* 0x000e620008000a00 */
[----:B------:R-:W1:Y:S01]  /*6640*/  LDCU.64 UR40, c[0x0][0xc28] ;  /* 0x00018500ff2877ac */ /* 0x000e620008000a00 */
[----:B------:R-:W1:Y:S01]  /*6650*/  LDCU.64 UR56, c[0x0][0x990] ;  /* 0x00013200ff3877ac */ /* 0x000e620008000a00 */
[----:B------:R-:W1:Y:S01]  /*6660*/  LDCU.64 UR58, c[0x0][0x9b0] ;  /* 0x00013600ff3a77ac */ /* 0x000e620008000a00 */
[----:B------:R-:W1:Y:S01]  /*6670*/  LDCU.64 UR62, c[0x0][0x9a8] ;  /* 0x00013500ff3e77ac */ /* 0x000e620008000a00 */
[----:B------:R-:W1:Y:S01]  /*6680*/  LDCU.128 UR52, c[0x0][0xc10] ;  /* 0x00018200ff3477ac */ /* 0x000e620008000c00 */
[----:B------:R-:W1:Y:S01]  /*6690*/  LDCU UR47, c[0x0][0x374] ;  /* 0x00006e80ff2f77ac */ /* 0x000e620008000800 */
[----:B------:R-:W-:Y:S01]  /*66a0*/  USHF.R.S32.HI UR44, URZ, 0x6, UR44 ;  /* 0x00000006ff2c7899 */ /* 0x000fe2000801142c */
[C---:B----4-:R-:W-:Y:S01]  /*66b0*/  VIADD R3, R2.reuse, 0x40 ;  /* 0x0000004002037836 */ /* 0x050fe20000000000 */
[----:B------:R-:W-:-:S04]  /*66c0*/  LOP3.LUT R2, R2, 0xffff, RZ, 0xc0, !PT ;  /* 0x0000ffff02027812 */ /* 0x000fc800078ec0ff */
[----:B------:R-:W-:-:S05]  /*66d0*/  LOP3.LUT R3, R3, 0xffff, RZ, 0xc0, !PT ;  /* 0x0000ffff03037812 */ /* 0x000fca00078ec0ff */
[----:B-123--:R4:W-:Y:S02]  /*66e0*/  STL.64 [R1], R2 ;  /* 0x0000000201007387 */ /* 0x00e9e40000100a00 */
.L_x_112:
[----:B----4-:R-:W-:Y:S04]  /*66f0*/  SHF.L.U32 R3, R78, 0x1f, RZ ;  /* 0x0000001f4e037819 */ /* 0x010fe800000006ff */
[----:B-1----:R-:W1:Y:S02]  /*6700*/  SYNCS.PHASECHK.TRANS64.TRYWAIT P0, [UR43+0x1d0], R3 ;  /* 0x0001d003ff0075a7 */ /* 0x002e64000800112b */
[----:B-1----:R-:W-:Y:S05]  /*6710*/  @!P0 BRA `(.L_x_95) ;  /* 0x0000002c00dc8947 */ /* 0x002fea0003800000 */
.L_x_188:
[----:B------:R-:W2:Y:S01]  /*6720*/  LDS.128 R4, [UR43+0x210] ;  /* 0x0002102bff047984 */ /* 0x000ea20008000c00 */
[----:B------:R-:W-:Y:S01]  /*6730*/  UIADD3 UR4, UPT, UPT, UR43, 0x1d8, URZ ;  /* 0x000001d82b047890 */ /* 0x000fe2000fffe0ff */
[----:B------:R-:W-:Y:S01]  /*6740*/  IMAD R2, R36, 0x4, R1 ;  /* 0x0000000424027824 */ /* 0x000fe200078e0201 */
[----:B------:R-:W-:Y:S01]  /*6750*/  UISETP.GE.AND UP0, UPT, UR39, 0x1, UPT ;  /* 0x000000012700788c */ /* 0x000fe2000bf06270 */
[----:B------:R-:W-:Y:S01]  /*6760*/  @!PT LDS RZ, [RZ] ;  /* 0x00000000fffff984 */ /* 0x000fe20000000800 */
[----:B------:R-:W-:Y:S01]  /*6770*/  @!PT LDS RZ, [RZ] ;  /* 0x00000000fffff984 */ /* 0x000fe20000000800 */
[----:B------:R-:W-:Y:S01]  /*6780*/  @!PT LDS RZ, [RZ] ;  /* 0x00000000fffff984 */ /* 0x000fe20000000800 */
[----:B------:R-:W-:Y:S01]  /*6790*/  @!PT LDS RZ, [RZ] ;  /* 0x00000000fffff984 */ /* 0x000fe20000000800 */
[----:B------:R3:W-:Y:S06]  /*67a0*/  MEMBAR.ALL.CTA ;  /* 0x0000000000007992 */ /* 0x0007ec0000008000 */
[----:B---3--:R-:W3:Y:S01]  /*67b0*/  FENCE.VIEW.ASYNC.S ;  /* 0x00000000000073c6 */ /* 0x008ee20000000000 */
[----:B------:R-:W-:Y:S09]  /*67c0*/  UPRMT UR4, URZ, 0x654, UR4 ;  /* 0x00000654ff047896 */ /* 0x000ff20008000004 */
[----:B---3--:R-:W-:Y:S01]  /*67d0*/  SYNCS.ARRIVE.TRANS64.RED.A1T0 RZ, [UR4], RZ ;  /* 0x000000ffffff79a7 */ /* 0x008fe20008100404 */
[----:B------:R-:W5:Y:S01]  /*67e0*/  LDL R2, [R2] ;  /* 0x0000000002027983 */ /* 0x000f620000100800 */
[----:B--2---:R-:W-:Y:S11]  /*67f0*/  LOP3.LUT P0, RZ, R6, 0x1, RZ, 0xc0, !PT ;  /* 0x0000000106ff7812 */ /* 0x004ff6000780c0ff */
[----:B------:R-:W-:Y:S02]  /*6800*/  @!UPT UIADD3 URZ, UPT, UPT, URZ, URZ, URZ ;  /* 0x000000fffffff290 */ /* 0x000fe4000fffe0ff */
[----:B------:R-:W-:Y:S01]  /*6810*/  VOTEU.ANY UP1, P0 ;  /* 0x0000000000ff7886 */ /* 0x000fe20000020100 */
[----:B------:R-:W-:Y:S01]  /*6820*/  PLOP3.LUT P0, PT, PT, PT, UP1, 0x80, 0x8 ;  /* 0x000000000008781c */ /* 0x000fe20003f0f018 */
[----:B------:R-:W-:Y:S11]  /*6830*/  UP2UR UR46, UPR, URZ, 0x2 ;  /* 0x00000002ff2e7883 */ /* 0x000ff60008000000 */
[----:B------:R-:W-:Y:S01]  /*6840*/  @!UPT UIADD3 URZ, UPT, UPT, URZ, URZ, URZ ;  /* 0x000000fffffff290 */ /* 0x000fe2000fffe0ff */
[----:B-1----:R-:W-:Y:S02]  /*6850*/  @P0 MOV R3, R4 ;  /* 0x0000000400030202 */ /* 0x002fe40000000f00 */
[----:B------:R-:W-:Y:S02]  /*6860*/  @P0 LOP3.LUT R0, R5, 0xffff, RZ, 0xc0, !PT ;  /* 0x0000ffff05000812 */ /* 0x000fe400078ec0ff */
[----:B------:R-:W-:Y:S02]  /*6870*/  @P0 R2UR UR5, R3 ;  /* 0x00000000030502ca */ /* 0x000fe400000e0000 */
[----:B------:R-:W-:Y:S11]  /*6880*/  @P0 R2UR UR4, R0 ;  /* 0x00000000000402ca */ /* 0x000ff600000e0000 */
[----:B------:R-:W-:Y:S02]  /*6890*/  @UP1 UMOV UR37, UR5 ;  /* 0x0000000500251c82 */ /* 0x000fe40008000000 */
[----:B------:R-:W-:Y:S01]  /*68a0*/  @UP1 UMOV UR36, UR4 ;  /* 0x0000000400241c82 */ /* 0x000fe20008000000 */
[----:B------:R-:W-:Y:S05]  /*68b0*/  BRA.U !UP0, `(.L_x_96) ;  /* 0x0000000108cc7547 */ /* 0x000fea000b800000 */
[----:B------:R-:W1:Y:S01]  /*68c0*/  LDCU UR9, c[0x0][0xc20] ;  /* 0x00018400ff0977ac */ /* 0x000e620008000800 */
[----:B------:R-:W-:Y:S02]  /*68d0*/  UIMAD.WIDE.U32 UR4, UR47, UR55, URZ ;  /* 0x000000372f0472a5 */ /* 0x000fe4000f8e00ff */
[----:B------:R-:W-:Y:S02]  /*68e0*/  UIMAD.WIDE.U32 UR6, UR51, UR52, URZ ;  /* 0x00000034330672a5 */ /* 0x000fe4000f8e00ff */
[----:B------:R-:W-:Y:S02]  /*68f0*/  UIMAD.WIDE.U32 UR10, UR36, UR55, URZ ;  /* 0x00000037240a72a5 */ /* 0x000fe4000f8e00ff */
[----:B------:R-:W-:Y:S02]  /*6900*/  UISETP.NE.AND UP0, UPT, UR54, 0x1, UPT ;  /* 0x000000013600788c */ /* 0x000fe4000bf05270 */
[----:B------:R-:W-:Y:S02]  /*6910*/  UISETP.NE.AND UP1, UPT, UR42, 0x1, UPT ;  /* 0x000000012a00788c */ /* 0x000fe4000bf25270 */
[----:B------:R-:W-:Y:S02]  /*6920*/  UISETP.NE.AND UP2, UPT, UR39, 0x1, UPT ;  /* 0x000000012700788c */ /* 0x000fe4000bf45270 */
[----:B------:R-:W-:Y:S01]  /*6930*/  UIMAD.WIDE.U32 UR12, UR37, UR52, URZ ;  /* 0x00000034250c72a5 */ /* 0x000fe2000f8e00ff */
[----:B------:R-:W-:Y:S01]  /*6940*/  UMOV UR4, UR5 ;  /* 0x0000000500047c82 */ /* 0x000fe20008000000 */
[----:B------:R-:W-:Y:S01]  /*6950*/  UMOV UR6, UR11 ;  /* 0x0000000b00067c82 */ /* 0x000fe20008000000 */
[----:B-1----:R-:W-:Y:S03]  /*6960*/  USHF.R.U32.HI UR8, URZ, UR9, UR4 ;  /* 0x00000009ff087299 */ /* 0x002fe60008011604 */
[----:B------:R-:W-:Y:S02]  /*6970*/  UMOV UR4, UR7 ;  /* 0x0000000700047c82 */ /* 0x000fe40008000000 */
[----:B------:R-:W-:Y:S02]  /*6980*/  USHF.R.U32.HI UR5, URZ, UR53, UR4 ;  /* 0x00000035ff057299 */ /* 0x000fe40008011604 */
[----:B------:R-:W-:Y:S02]  /*6990*/  USEL UR4, UR47, UR8, !UP0 ;  /* 0x000000082f047287 */ /* 0x000fe4000c000000 */
[----:B------:R-:W-:Y:S02]  /*69a0*/  USHF.R.U32.HI UR8, URZ, UR9, UR6 ;  /* 0x00000009ff087299 */ /* 0x000fe40008011606 */
[----:B------:R-:W-:Y:S02]  /*69b0*/  UIMAD.WIDE.U32 UR6, UR4, UR40, URZ ;  /* 0x00000028040672a5 */ /* 0x000fe4000f8e00ff */
[----:B------:R-:W-:Y:S02]  /*69c0*/  USEL UR9, UR51, UR5, !UP1 ;  /* 0x0000000533097287 */ /* 0x000fe4000c800000 */
[----:B------:R-:W-:Y:S02]  /*69d0*/  USEL UR8, UR36, UR8, !UP0 ;  /* 0x0000000824087287 */ /* 0x000fe4000c000000 */
[----:B------:R-:W-:Y:S01]  /*69e0*/  UIMAD.WIDE.U32 UR10, UR9, UR40, URZ ;  /* 0x00000028090a72a5 */ /* 0x000fe2000f8e00ff */
[----:B------:R-:W-:Y:S01]  /*69f0*/  UMOV UR6, UR7 ;  /* 0x0000000700067c82 */ /* 0x000fe20008000000 */
[----:B------:R-:W-:Y:S01]  /*6a00*/  UMOV UR5, UR13 ;  /* 0x0000000d00057c82 */ /* 0x000fe20008000000 */
[----:B------:R-:W-:Y:S02]  /*6a10*/  @UP2 USHF.R.U32.HI UR4, URZ, UR41, UR6 ;  /* 0x00000029ff042299 */ /* 0x000fe40008011606 */
[----:B------:R-:W-:Y:S02]  /*6a20*/  USHF.R.U32.HI UR5, URZ, UR53, UR5 ;  /* 0x00000035ff057299 */ /* 0x000fe40008011605 */
[----:B------:R-:W-:Y:S02]  /*6a30*/  UIMAD UR4, UR39, UR4, URZ ;  /* 0x00000004270472a4 */ /* 0x000fe4000f8e02ff */
[----:B------:R-:W-:Y:S02]  /*6a40*/  USEL UR5, UR37, UR5, !UP1 ;  /* 0x0000000525057287 */ /* 0x000fe4000c800000 */
[----:B------:R-:W-:Y:S01]  /*6a50*/  UISETP.GE.AND UP0, UPT, UR8, UR4, UPT ;  /* 0x000000040800728c */ /* 0x000fe2000bf06270 */
[----:B------:R-:W-:Y:S01]  /*6a60*/  UMOV UR6, UR11 ;  /* 0x0000000b00067c82 */ /* 0x000fe20008000000 */
[----:B------:R-:W-:Y:S02]  /*6a70*/  UIMAD.WIDE.U32 UR10, UR8, UR40, URZ ;  /* 0x00000028080a72a5 */ /* 0x000fe4000f8e00ff */
[----:B------:R-:W-:Y:S04]  /*6a80*/  @UP2 USHF.R.U32.HI UR9, URZ, UR41, UR6 ;  /* 0x00000029ff092299 */ /* 0x000fe80008011606 */
[----:B------:R-:W-:Y:S01]  /*6a90*/  UIMAD UR6, UR39, UR9, URZ ;  /* 0x00000009270672a4 */ /* 0x000fe2000f8e02ff */
[----:B------:R-:W-:Y:S03]  /*6aa0*/  UMOV UR4, UR11 ;  /* 0x0000000b00047c82 */ /* 0x000fe60008000000 */
[----:B------:R-:W-:Y:S02]  /*6ab0*/  UISETP.GE.OR UP0, UPT, UR5, UR6, UP0 ;  /* 0x000000060500728c */ /* 0x000fe40008706670 */
[----:B------:R-:W-:Y:S02]  /*6ac0*/  USHF.R.U32.HI UR4, URZ, UR41, UR4 ;  /* 0x00000029ff047299 */ /* 0x000fe40008011604 */
[----:B------:R-:W-:Y:S02]  /*6ad0*/  UIMAD.WIDE.U32 UR6, UR5, UR40, URZ ;  /* 0x00000028050672a5 */ /* 0x000fe4000f8e00ff */
[----:B------:R-:W-:Y:S02]  /*6ae0*/  USEL UR11, UR8, UR4, !UP2 ;  /* 0x00000004080b7287 */ /* 0x000fe4000d000000 */
[----:B------:R-:W-:Y:S02]  /*6af0*/  UIADD3 UR6, UPT, UPT, -UR5, URZ, URZ ;  /* 0x000000ff05067290 */ /* 0x000fe4000fffe1ff */
[----:B------:R-:W-:Y:S02]  /*6b00*/  UIADD3 UR10, UPT, UPT, -UR11, URZ, URZ ;  /* 0x000000ff0b0a7290 */ /* 0x000fe4000fffe1ff */
[----:B------:R-:W-:Y:S02]  /*6b10*/  UIMAD UR6, UR42, UR6, UR37 ;  /* 0x000000062a0672a4 */ /* 0x000fe4000f8e0225 */
[----:B------:R-:W-:Y:S01]  /*6b20*/  UIMAD UR10, UR39, UR10, UR8 ;  /* 0x0000000a270a72a4 */ /* 0x000fe2000f8e0208 */
[----:B------:R-:W-:Y:S01]  /*6b30*/  @!UP0 UMOV UR4, UR7 ;  /* 0x0000000700048c82 */ /* 0x000fe20008000000 */
[----:B------:R-:W-:Y:S02]  /*6b40*/  UIADD3 UR7, UPT, UPT, -UR8, URZ, URZ ;  /* 0x000000ff08077290 */ /* 0x000fe4000fffe1ff */
[----:B------:R-:W-:Y:S04]  /*6b50*/  @!UP0 USHF.R.U32.HI UR4, URZ, UR41, UR4 ;  /* 0x00000029ff048299 */ /* 0x000fe80008011604 */
[----:B------:R-:W-:Y:S04]  /*6b60*/  @!UP0 USEL UR4, UR5, UR4, !UP2 ;  /* 0x0000000405048287 */ /* 0x000fe8000d000000 */
[----:B------:R-:W-:Y:S02]  /*6b70*/  @!UP0 UIMAD UR9, UR9, UR10, UR4 ;  /* 0x0000000a090982a4 */ /* 0x000fe4000f8e0204 */
[----:B------:R-:W-:Y:S02]  /*6b80*/  @!UP0 UIADD3 UR10, UPT, UPT, UR11, -UR4, URZ ;  /* 0x800000040b0a8290 */ /* 0x000fe4000fffe0ff */
[----:B------:R-:W-:Y:S02]  /*6b90*/  UIMAD UR4, UR54, UR7, UR36 ;  /* 0x00000007360472a4 */ /* 0x000fe4000f8e0224 */
[----:B------:R-:W-:Y:S03]  /*6ba0*/  @!UP0 UIMAD UR8, UR10, UR39, UR5 ;  /* 0x000000270a0882a4 */ /* 0x000fe6000f8e0205 */
[----:B------:R-:W-:Y:S02]  /*6bb0*/  @!UP0 UMOV UR5, UR9 ;  /* 0x0000000900058c82 */ /* 0x000fe40008000000 */
[----:B------:R-:W-:Y:S02]  /*6bc0*/  UIMAD UR37, UR5, UR42, UR6 ;  /* 0x0000002a052572a4 */ /* 0x000fe4000f8e0206 */
[----:B------:R-:W-:Y:S11]  /*6bd0*/  UIMAD UR36, UR8, UR54, UR4 ;  /* 0x00000036082472a4 */ /* 0x000ff6000f8e0204 */
[----:B------:R-:W-:Y:S01]  /*6be0*/  @!UPT UIADD3 URZ, UPT, UPT, URZ, URZ, URZ ;  /* 0x000000fffffff290 */ /* 0x000fe2000fffe0ff */
.L_x_96:
[----:B------:R-:W-:Y:S01]  /*6bf0*/  UISETP.NE.AND UP0, UPT, UR38, 0x1, UPT ;  /* 0x000000012600788c */ /* 0x000fe2000bf05270 */
[----:B------:R-:W-:Y:S01]  /*6c00*/  @P0 SHF.R.U32.HI R86, RZ, 0x10, R5 ;  /* 0x00000010ff560819 */ /* 0x000fe20000011605 */
[----:B------:R-:W-:Y:S09]  /*6c10*/  UIADD3 UR11, UPT, UPT, UR43, 0x400, URZ ;  /* 0x000004002b0b7890 */ /* 0x000ff2000fffe0ff */
[----:B------:R-:W1:Y:S01]  /*6c20*/  @!UP0 LDCU.128 UR12, c[0x0][0xc10] ;  /* 0x00018200ff0c87ac */ /* 0x000e620008000c00 */
[----:B------:R-:W2:Y:S01]  /*6c30*/  @!UP0 LDCU UR5, c[0x0][0xc0c] ;  /* 0x00018180ff0587ac */ /* 0x000ea20008000800 */
[----:B------:R-:W3:Y:S01]  /*6c40*/  @!UP0 LDCU UR10, c[0x0][0xc20] ;  /* 0x00018400ff0a87ac */ /* 0x000ee20008000800 */
[----:B-1----:R-:W-:Y:S02]  /*6c50*/  UIMAD.WIDE.U32 UR8, UR37, UR12, URZ ;  /* 0x0000000c250872a5 */ /* 0x002fe4000f8e00ff */
[----:B------:R-:W-:Y:S02]  /*6c60*/  UIMAD.WIDE.U32 UR6, UR36, UR15, URZ ;  /* 0x0000000f240672a5 */ /* 0x000fe4000f8e00ff */
[----:B------:R-:W-:Y:S03]  /*6c70*/  @!UP0 UISETP.NE.AND UP1, UPT, UR14, 0x1, UPT ;  /* 0x000000010e00888c */ /* 0x000fe6000bf25270 */
[----:B------:R-:W-:Y:S01]  /*6c80*/  @!UP0 UMOV UR4, UR9 ;  /* 0x0000000900048c82 */ /* 0x000fe20008000000 */
[----:B--2---:R-:W-:Y:S02]  /*6c90*/  @!UP0 UISETP.NE.AND UP2, UPT, UR5, 0x1, UPT ;  /* 0x000000010500888c */ /* 0x004fe4000bf45270 */
[----:B------:R-:W-:Y:S01]  /*6ca0*/  @!UP0 USHF.R.U32.HI UR4, URZ, UR13, UR4 ;  /* 0x0000000dff048299 */ /* 0x000fe20008011604 */
[----:B------:R-:W-:Y:S02]  /*6cb0*/  @!UP0 UMOV UR6, UR7 ;  /* 0x0000000700068c82 */ /* 0x000fe40008000000 */
[----:B---3--:R-:W-:Y:S02]  /*6cc0*/  @!UP0 USHF.R.U32.HI UR6, URZ, UR10, UR6 ;  /* 0x0000000aff068299 */ /* 0x008fe40008011606 */
[----:B------:R-:W-:Y:S02]  /*6cd0*/  @!UP0 USEL UR7, UR37, UR4, !UP2 ;  /* 0x0000000425078287 */ /* 0x000fe4000d000000 */
[----:B------:R-:W-:Y:S04]  /*6ce0*/  @!UP0 USEL UR6, UR36, UR6, !UP1 ;  /* 0x0000000624068287 */ /* 0x000fe8000c800000 */
[----:B------:R-:W-:Y:S02]  /*6cf0*/  @!UP0 UIADD3 UR4, UPT, UPT, -UR7, UR6, URZ ;  /* 0x0000000607048290 */ /* 0x000fe4000fffe1ff */
[----:B------:R-:W-:Y:S02]  /*6d00*/  @!UP0 UIADD3 UR6, UPT, UPT, UR7, -UR6, URZ ;  /* 0x8000000607068290 */ /* 0x000fe4000fffe0ff */
[----:B------:R-:W-:Y:S02]  /*6d10*/  @!UP0 UIMAD UR37, UR4, UR5, UR37 ;  /* 0x00000005042582a4 */ /* 0x000fe4000f8e0225 */
[----:B------:R-:W-:Y:S02]  /*6d20*/  @!UP0 UIMAD UR36, UR6, UR14, UR36 ;  /* 0x0000000e062482a4 */ /* 0x000fe4000f8e0224 */
[----:B------:R-:W-:Y:S09]  /*6d30*/  ULOP3.LUT UP0, URZ, UR11, 0x1b0, URZ, 0xc0, !UPT ;  /* 0x000001b00bff7892 */ /* 0x000ff2000f80c0ff */
[----:B------:R-:W-:Y:S05]  /*6d40*/  BRA.U !UP0, `(.L_x_97) ;  /* 0x0000000108407547 */ /* 0x000fea000b800000 */
[----:B------:R-:W1:Y:S01]  /*6d50*/  LDCU.64 UR8, c[0x4][0x80] ;  /* 0x01001000ff0877ac */ /* 0x000e620008000a00 */
[----:B------:R-:W-:Y:S01]  /*6d60*/  MOV R15, 0x0 ;  /* 0x00000000000f7802 */ /* 0x000fe20000000f00 */
[----:B------:R-:W-:Y:S02]  /*6d70*/  HFMA2 R12, -RZ, RZ, 0, 5.9604644775390625e-08 ;  /* 0x00000001ff0c7431 */ /* 0x000fe400000001ff */
[----:B------:R-:W-:Y:S02]  /*6d80*/  IMAD.MOV.U32 R8, RZ, RZ, 0x70 ;  /* 0x00000070ff087424 */ /* 0x000fe400078e00ff */
[----:B------:R-:W-:Y:S01]  /*6d90*/  IMAD.MOV.U32 R13, RZ, RZ, RZ ;  /* 0x000000ffff0d7224 */ /* 0x000fe200078e00ff */
[----:B------:R-:W2:Y:S01]  /*6da0*/  LDCU.64 UR6, c[0x4][0x88] ;  /* 0x01001100ff0677ac */ /* 0x000ea20008000a00 */
[----:B------:R-:W3:Y:S01]  /*6db0*/  LDC.64 R14, c[0x4][R15] ;  /* 0x010000000f0e7b82 */ /* 0x000ee20000000a00 */
[----:B------:R-:W4:Y:S01]  /*6dc0*/  LDCU.64 UR4, c[0x4][0x8] ;  /* 0x01000100ff0477ac */ /* 0x000f220008000a00 */
[----:B-1----:R-:W-:Y:S01]  /*6dd0*/  MOV R5, UR9 ;  /* 0x0000000900057c02 */ /* 0x002fe20008000f00 */
[----:B------:R-:W-:Y:S01]  /*6de0*/  IMAD.U32 R4, RZ, RZ, UR8 ;  /* 0x00000008ff047e24 */ /* 0x000fe2000f8e00ff */
[----:B--2---:R-:W-:Y:S01]  /*6df0*/  MOV R7, UR7 ;  /* 0x0000000700077c02 */ /* 0x004fe20008000f00 */
[----:B------:R-:W-:Y:S01]  /*6e00*/  IMAD.U32 R6, RZ, RZ, UR6 ;  /* 0x00000006ff067e24 */ /* 0x000fe2000f8e00ff */
[----:B----4-:R-:W-:Y:S01]  /*6e10*/  MOV R11, UR5 ;  /* 0x00000005000b7c02 */ /* 0x010fe20008000f00 */
[----:B------:R-:W-:Y:S02]  /*6e20*/  IMAD.U32 R10, RZ, RZ, UR4 ;  /* 0x00000004ff0a7e24 */ /* 0x000fe4000f8e00ff */
[----:B------:R-:W-:Y:S07]  /*6e30*/  LEPC R20, `(.L_x_97) ;  /* 0x000000001014794e */ /* 0x000fee0000000000 */
[----:B---3-5:R-:W-:Y:S05]  /*6e40*/  CALL.ABS.NOINC R14 ;  /* 0x000000000e007343 */ /* 0x028fea0003c00000 */
.L_x_97:
[----:B------:R-:W-:Y:S01]  /*6e50*/  LOP3.LUT P0, RZ, R87, 0x1b0, RZ, 0xc0, !PT ;  /* 0x000001b057ff7812 */ /* 0x000fe2000780c0ff */
[----:B------:R-:W-:Y:S11]  /*6e60*/  BSSY.RECONVERGENT B6, `(.L_x_98) ;  /* 0x0000013000067945 */ /* 0x000ff60003800200 */
[----:B------:R-:W-:Y:S01]  /*6e70*/  @!UPT UIADD3 URZ, UPT, UPT, URZ, URZ, URZ ;  /* 0x000000fffffff290 */ /* 0x000fe2000fffe0ff */
[----:B------:R-:W-:Y:S05]  /*6e80*/  @!P0 BRA `(.L_x_99) ;  /* 0x0000000000408947 */ /* 0x000fea0003800000 */
        /* <DEDUP_REMOVED lines=16> */
.L_x_99:
[----:B------:R-:W-:Y:S05]  /*6f90*/  BSYNC.RECONVERGENT B6 ;  /* 0x0000000000067941 */ /* 0x000fea0003800200 */
.L_x_98:
[----:B------:R-:W-:Y:S01]  /*6fa0*/  ISETP.NE.AND P6, PT, R85, RZ, PT ;  /* 0x000000ff5500720c */ /* 0x000fe20003fc5270 */
[----:B------:R-:W-:Y:S01]  /*6fb0*/  UISETP.NE.U32.AND UP0, UPT, UR58, URZ, UPT ;  /* 0x000000ff3a00728c */ /* 0x000fe2000bf05070 */
[----:B------:R-:W-:Y:S02]  /*6fc0*/  ISETP.NE.U32.AND P3, PT, RZ, UR56, PT ;  /* 0x00000038ff007c0c */ /* 0x000fe4000bf65070 */
[----:B------:R-:W-:Y:S01]  /*6fd0*/  PLOP3.LUT P0, PT, PT, PT, PT, 0x8, 0x80 ;  /* 0x000000000080781c */ /* 0x000fe20003f0e170 */
[----:B------:R-:W-:Y:S01]  /*6fe0*/  UISETP.NE.AND.EX UP0, UPT, UR59, URZ, UPT, UP0 ;  /* 0x000000ff3b00728c */ /* 0x000fe2000bf05300 */
[----:B------:R-:W-:Y:S07]  /*6ff0*/  ISETP.NE.AND.EX P3, PT, RZ, UR57, PT, P3 ;  /* 0x00000039ff007c0c */ /* 0x000fee000bf65330 */
[----:B------:R-:W1:Y:S01]  /*7000*/  @P6 LDC.64 R4, c[0x0][0x988] ;  /* 0x00026200ff046b82 */ /* 0x000e620000000a00 */
[----:B------:R-:W-:Y:S02]  /*7010*/  @P6 PLOP3.LUT P0, PT, P3, PT, PT, 0x80, 0x8 ;  /* 0x000000000008681c */ /* 0x000fe40001f0f070 */
[----:B-1----:R-:W-:Y:S04]  /*7020*/  @P6 ISETP.NE.U32.AND P1, PT, R4, RZ, PT ;  /* 0x000000ff0400620c */ /* 0x002fe80003f25070 */
[----:B------:R-:W-:Y:S01]  /*7030*/  @P6 ISETP.NE.AND.EX P1, PT, R5, RZ, PT, P1 ;  /* 0x000000ff0500620c */ /* 0x000fe20003f25310 */
[----:B------:R-:W-:Y:S01]  /*7040*/  @!UPT UIADD3 URZ, UPT, UPT, URZ, URZ, URZ ;  /* 0x000000fffffff290 */ /* 0x000fe2000fffe0ff */
[----:B------:R-:W-:Y:S11]  /*7050*/  @!P3 BRA `(.L_x_100) ;  /* 0x000000000030b947 */ /* 0x000ff60003800000 */
[----:B------:R-:W-:Y:S01]  /*7060*/  ISETP.NE.U32.AND P2, PT, RZ, UR48, PT ;  /* 0x00000030ff007c0c */ /* 0x000fe2000bf45070 */
[----:B------:R-:W1:Y:S01]  /*7070*/  LDCU.64 UR4, c[0x0][0x358] ;  /* 0x00006b00ff0477ac */ /* 0x000e620008000a00 */
[----:B------:R-:W-:Y:S02]  /*7080*/  IMAD.MOV.U32 R82, RZ, RZ, 0x1 ;  /* 0x00000001ff527424 */ /* 0x000fe400078e00ff */
[----:B------:R-:W-:Y:S11]  /*7090*/  ISETP.NE.AND.EX P2, PT, RZ, UR49, PT, P2 ;  /* 0x00000031ff007c0c */ /* 0x000ff6000bf45320 */
[----:B------:R-:W-:Y:S02]  /*70a0*/  @!UPT UIADD3 URZ, UPT, UPT, URZ, URZ, URZ ;  /* 0x000000fffffff290 */ /* 0x000fe4000fffe0ff */
[----:B------:R-:W2:Y:S01]  /*70b0*/  @P2 LDC.64 R4, c[0x0][0x988] ;  /* 0x00026200ff042b82 */ /* 0x000ea20000000a00 */
[----:B------:R-:W-:Y:S04]  /*70c0*/  @P2 IMAD R0, R17, UR56, RZ ;  /* 0x0000003811002c24 */ /* 0x000fe8000f8e02ff */
[----:B--2---:R-:W-:Y:S04]  /*70d0*/  @P2 IMAD.WIDE R4, R0, 0x4, R4 ;  /* 0x0000000400042825 */ /* 0x004fe800078e0204 */
[----:B------:R-:W-:Y:S01]  /*70e0*/  HFMA2 R0, -RZ, RZ, 0, 5.9604644775390625e-08 ;  /* 0x00000001ff007431 */ /* 0x000fe200000001ff */
[----:B-1---5:R1:W5:Y:S04]  /*70f0*/  @P2 LDG.E R39, desc[UR4][R4.64] ;  /* 0x0000000404272981 */ /* 0x022368000c1e1900 */
[----:B------:R-:W-:Y:S01]  /*7100*/  @!P2 PRMT R82, R0, 0x7610, R82 ;  /* 0x000076100052a816 */ /* 0x000fe20000000052 */
[----:B-1----:R-:W2:Y:S06]  /*7110*/  @!P2 LDC R39, c[0x0][0x980] ;  /* 0x00026000ff27ab82 */ /* 0x002eac0000000800 */
.L_x_100:
[----:B------:R-:W-:Y:S05]  /*7120*/  BRA.U !UP0, `(.L_x_101) ;  /* 0x0000000108247547 */ /* 0x000fea000b800000 */
[----:B------:R-:W-:Y:S01]  /*7130*/  ISETP.NE.U32.AND P2, PT, RZ, UR62, PT ;  /* 0x0000003eff007c0c */ /* 0x000fe2000bf45070 */
[----:B------:R-:W1:Y:S03]  /*7140*/  LDCU.64 UR4, c[0x0][0x358] ;  /* 0x00006b00ff0477ac */ /* 0x000e660008000a00 */
[----:B------:R-:W-:Y:S11]  /*7150*/  ISETP.NE.AND.EX P2, PT, RZ, UR63, PT, P2 ;  /* 0x0000003fff007c0c */ /* 0x000ff6000bf45320 */
[----:B------:R-:W-:Y:S02]  /*7160*/  @!UPT UIADD3 URZ, UPT, UPT, URZ, URZ, URZ ;  /* 0x000000fffffff290 */ /* 0x000fe4000fffe0ff */
[----:B------:R-:W3:Y:S01]  /*7170*/  @P2 LDC.64 R4, c[0x0][0x9a8] ;  /* 0x00026a00ff042b82 */ /* 0x000ee20000000a00 */
[----:B------:R-:W-:Y:S04]  /*7180*/  @P2 IMAD R3, R17, UR58, RZ ;  /* 0x0000003a11032c24 */ /* 0x000fe8000f8e02ff */
[----:B---3--:R-:W-:Y:S05]  /*7190*/  @P2 IMAD.WIDE R4, R3, 0x4, R4 ;  /* 0x0000000403042825 */ /* 0x008fea00078e0204 */
[----:B-1---5:R1:W5:Y:S02]  /*71a0*/  @P2 LDG.E R38, desc[UR4][R4.64] ;  /* 0x0000000404262981 */ /* 0x022364000c1e1900 */
[----:B-1----:R-:W3:Y:S02]  /*71b0*/  @!P2 LDC R38, c[0x0][0x9a0] ;  /* 0x00026800ff26ab82 */ /* 0x002ee40000000800 */
.L_x_101:
[----:B--2--5:R-:W-:Y:S01]  /*71c0*/  @P6 FSETP.NEU.AND P2, PT, R39, RZ, PT ;  /* 0x000000ff2700620b */ /* 0x024fe20003f4d000 */
[----:B------:R-:W-:Y:S01]  /*71d0*/  BSSY B1, `(.L_x_102) ;  /* 0x0000037000017945 */ /* 0x000fe20003800000 */
[----:B------:R-:W-:Y:S01]  /*71e0*/  @P6 SEL R5, RZ, 0xffffffff, P1 ;  /* 0xffffffffff056807 */ /* 0x000fe20000800000 */
[----:B------:R-:W-:Y:S01]  /*71f0*/  IMAD.IADD R32, R37, 0x1, R2 ;  /* 0x0000000125207824 */ /* 0x000fe200078e0202 */
[----:B------:R-:W-:Y:S02]  /*7200*/  @P6 LOP3.LUT P1, RZ, R82, 0xff, RZ, 0xc0, !PT ;  /* 0x000000ff52ff6812 */ /* 0x000fe4000782c0ff */
[----:B------:R-:W-:Y:S02]  /*7210*/  CS2R R42, SRZ ;  /* 0x00000000002a7805 */ /* 0x000fe4000001ff00 */
[----:B------:R-:W-:Y:S02]  /*7220*/  @P6 SEL R0, RZ, 0xffffffff, P2 ;  /* 0xffffffffff006807 */ /* 0x000fe40001000000 */
[----:B------:R-:W-:Y:S02]  /*7230*/  CS2R R40, SRZ ;  /* 0x0000000000287805 */ /* 0x000fe4000001ff00 */
[----:B------:R-:W-:Y:S02]  /*7240*/  LEA R72, R36, UR43, 0x3 ;  /* 0x0000002b24487c11 */ /* 0x000fe4000f8e18ff */
[----:B------:R-:W-:Y:S02]  /*7250*/  CS2R R54, SRZ ;  /* 0x0000000000367805 */ /* 0x000fe4000001ff00 */
[----:B------:R-:W-:Y:S02]  /*7260*/  @P0 SEL R0, R5, R0, !P1 ;  /* 0x0000000005000207 */ /* 0x000fe40004800000 */
[----:B------:R-:W-:Y:S02]  /*7270*/  CS2R R52, SRZ ;  /* 0x0000000000347805 */ /* 0x000fe4000001ff00 */
[----:B------:R-:W-:Y:S02]  /*7280*/  SHF.L.U32 R3, R79, 0x1f, RZ ;  /* 0x0000001f4f037819 */ /* 0x000fe400000006ff */
[----:B------:R-:W-:Y:S02]  /*7290*/  @P6 LOP3.LUT R0, R0, 0x1, RZ, 0xc0, !PT ;  /* 0x0000000100006812 */ /* 0x000fe400078ec0ff */
[----:B------:R-:W-:Y:S02]  /*72a0*/  PLOP3.LUT P5, PT, PT, PT, PT, 0x8, 0x80 ;  /* 0x000000000080781c */ /* 0x000fe40003fae170 */
[----:B------:R-:W-:Y:S11]  /*72b0*/  ISETP.NE.U32.OR P1, PT, R0, 0x1, !P6 ;  /* 0x000000010000780c */ /* 0x000ff60007725470 */
[----:B------:R-:W-:Y:S02]  /*72c0*/  @!UPT UIADD3 URZ, UPT, UPT, URZ, URZ, URZ ;  /* 0x000000fffffff290 */ /* 0x000fe4000fffe0ff */
[----:B------:R-:W-:Y:S04]  /*72d0*/  @P1 SHF.L.U32 R4, R77, 0x1f, RZ ;  /* 0x0000001f4d041819 */ /* 0x000fe800000006ff */
[----:B------:R-:W1:Y:S01]  /*72e0*/  @P1 SYNCS.PHASECHK.TRANS64.TRYWAIT P0, [UR43+0x1b0], R4 ;  /* 0x0001b004ff0015a7 */ /* 0x000e62000800112b */
[----:B------:R2:W4:Y:S01]  /*72f0*/  SYNCS.PHASECHK.TRANS64.TRYWAIT P4, [R72+URZ+0x1e0], R3 ;  /* 0x0001e003480075a7 */ /* 0x00052200080811ff */
[----:B-1----:R-:W-:Y:S01]  /*7300*/  @P1 PLOP3.LUT P5, PT, P0, PT, PT, 0x8, 0x80 ;  /* 0x000000000080181c */ /* 0x002fe200007ae170 */
[----:B------:R-:W-:Y:S01]  /*7310*/  @!UPT UIADD3 URZ, UPT, UPT, URZ, URZ, URZ ;  /* 0x000000fffffff290 */ /* 0x000fe2000fffe0ff */
[----:B--2-4-:R-:W-:Y:S11]  /*7320*/  @!P1 BRA `(.L_x_103) ;  /* 0x0000000000849947 */ /* 0x014ff60003800000 */
[----:B------:R-:W-:Y:S01]  /*7330*/  ISETP.NE.U32.AND P0, PT, RZ, UR48, PT ;  /* 0x00000030ff007c0c */ /* 0x000fe2000bf05070 */
[----:B------:R-:W-:Y:S01]  /*7340*/  BSSY B0, `(.L_x_104) ;  /* 0x0000012000007945 */ /* 0x000fe20003800000 */
[----:B------:R-:W-:Y:S02]  /*7350*/  FSETP.NEU.AND P2, PT, R39, RZ, PT ;  /* 0x000000ff2700720b */ /* 0x000fe40003f4d000 */
[----:B------:R-:W-:Y:S02]  /*7360*/  CS2R R54, SRZ ;  /* 0x0000000000367805 */ /* 0x000fe4000001ff00 */
[----:B------:R-:W-:Y:S02]  /*7370*/  ISETP.NE.AND.EX P0, PT, RZ, UR49, PT, P0 ;  /* 0x00000031ff007c0c */ /* 0x000fe4000bf05300 */
[----:B------:R-:W-:Y:S02]  /*7380*/  CS2R R52, SRZ ;  /* 0x0000000000347805 */ /* 0x000fe4000001ff00 */
[----:B------:R-:W-:Y:S02]  /*7390*/  LOP3.LUT P1, RZ, R82, 0xff, RZ, 0xc0, !PT ;  /* 0x000000ff52ff7812 */ /* 0x000fe4000782c0ff */
[----:B------:R-:W-:Y:S02]  /*73a0*/  CS2R R42, SRZ ;  /* 0x00000000002a7805 */ /* 0x000fe4000001ff00 */
[----:B------:R-:W-:Y:S02]  /*73b0*/  SEL R0, RZ, 0xffffffff, P2 ;  /* 0xffffffffff007807 */ /* 0x000fe40001000000 */
[----:B------:R-:W-:Y:S02]  /*73c0*/  CS2R R40, SRZ ;  /* 0x0000000000287805 */ /* 0x000fe4000001ff00 */
[----:B------:R-:W-:Y:S04]  /*73d0*/  SEL R5, RZ, 0xffffffff, P0 ;  /* 0xffffffffff057807 */ /* 0x000fe80000000000 */
[----:B------:R-:W-:Y:S04]  /*73e0*/  @P3 SEL R0, R5, R0, !P1 ;  /* 0x0000000005003207 */ /* 0x000fe80004800000 */
[----:B------:R-:W-:Y:S04]  /*73f0*/  LOP3.LUT R0, R0, 0x1, RZ, 0xc0, !PT ;  /* 0x0000000100007812 */ /* 0x000fe800078ec0ff */
[----:B------:R-:W-:Y:S01]  /*7400*/  ISETP.NE.U32.AND P0, PT, R0, 0x1, PT ;  /* 0x000000010000780c */ /* 0x000fe20003f05070 */
[----:B------:R-:W-:Y:S01]  /*7410*/  @!UPT UIADD3 URZ, UPT, UPT, URZ, URZ, URZ ;  /* 0x000000fffffff290 */ /* 0x000fe2000fffe0ff */
[----:B------:R-:W-:Y:S11]  /*7420*/  @!P5 BRA `(.L_x_105) ;  /* 0x00000000000cd947 */ /* 0x000ff60003800000 */
[----:B------:R-:W-:Y:S04]  /*7430*/  SHF.L.U32 R5, R77, 0x1f, RZ ;  /* 0x0000001f4d057819 */ /* 0x000fe800000006ff */
[----:B------:R-:W1:Y:S02]  /*7440*/  SYNCS.PHASECHK.TRANS64.TRYWAIT P1, [UR43+0x1b0], R5 ;  /* 0x0001b005ff0075a7 */ /* 0x000e64000802112b */
[----:B-1----:R-:W-:Y:S05]  /*7450*/  @!P1 BRA `(.L_x_106) ;  /* 0x0000002000a49947 */ /* 0x002fea0003800000 */
.L_x_105:
[----:B------:R-:W-:Y:S05]  /*7460*/  BSYNC B0 ;  /* 0x0000000000007941 */ /* 0x000fea0003800000 */
.L_x_104:
[----:B------:R-:W2:Y:S01]  /*7470*/  S2UR UR5, SR_CgaCtaId ;  /* 0x00000000000579c3 */ /* 0x000ea20000008800 */
[----:B------:R4:W1:Y:S01]  /*7480*/  @P0 LDS.128 R52, [R81+UR43+0x400] ;  /* 0x0004002b51340984 */ /* 0x0008620008000c00 */
[----:B------:R-:W-:Y:S01]  /*7490*/  UIADD3 UR4, UPT, UPT, UR43, 0x1b8, URZ ;  /* 0x000001b82b047890 */ /* 0x000fe2000fffe0ff */
[----:B------:R-:W-:Y:S02]  /*74a0*/  LOP3.LUT R77, R77, 0x1, RZ, 0x3c, !PT ;  /* 0x000000014d4d7812 */ /* 0x000fe400078e3cff */
[----:B------:R4:W1:Y:S01]  /*74b0*/  @P0 LDS.128 R40, [R80+0x10] ;  /* 0x0000100050280984 */ /* 0x0008620000000c00 */
[----:B------:R-:W-:Y:S01]  /*74c0*/  @!PT LDS RZ, [RZ] ;  /* 0x00000000fffff984 */ /* 0x000fe20000000800 */
[----:B------:R-:W-:Y:S01]  /*74d0*/  @!PT LDS RZ, [RZ] ;  /* 0x00000000fffff984 */ /* 0x000fe20000000800 */
[----:B------:R-:W-:Y:S01]  /*74e0*/  @!PT LDS RZ, [RZ] ;  /* 0x00000000fffff984 */ /* 0x000fe20000000800 */
[----:B------:R-:W-:Y:S01]  /*74f0*/  @!PT LDS RZ, [RZ] ;  /* 0x00000000fffff984 */ /* 0x000fe20000000800 */
[----:B------:R5:W-:Y:S06]  /*7500*/  MEMBAR.ALL.CTA ;  /* 0x0000000000007992 */ /* 0x000bec0000008000 */
[----:B-----5:R-:W5:Y:S01]  /*7510*/  FENCE.VIEW.ASYNC.S ;  /* 0x00000000000073c6 */ /* 0x020f620000000000 */
[----:B--2---:R-:W-:Y:S09]  /*7520*/  UPRMT UR4, UR5, 0x654, UR4 ;  /* 0x0000065405047896 */ /* 0x004ff20008000004 */
[----:B----45:R-:W-:Y:S03]  /*7530*/  SYNCS.ARRIVE.TRANS64.RED.A1T0 RZ, [UR4], RZ ;  /* 0x000000ffffff79a7 */ /* 0x030fe60008100404 */
.L_x_103:
[----:B------:R-:W-:Y:S05]  /*7540*/  BSYNC B1 ;  /* 0x0000000000017941 */ /* 0x000fea0003800000 */
.L_x_102:
[----:B-1----:R-:W-:Y:S04]  /*7550*/  SHF.R.U32.HI R0, RZ, 0x15, R32 ;  /* 0x00000015ff007819 */ /* 0x002fe80000011620 */
[----:B------:R-:W-:Y:S01]  /*7560*/  LOP3.LUT P0, RZ, R0, 0x3, R83, 0x48, !PT ;  /* 0x0000000300ff7812 */ /* 0x000fe20007804853 */
[----:B------:R-:W-:Y:S01]  /*7570*/  @!UPT UIADD3 URZ, UPT, UPT, URZ, URZ, URZ ;  /* 0x000000fffffff290 */ /* 0x000fe2000fffe0ff */
[----:B------:R-:W-:Y:S11]  /*7580*/  @P4 BRA `(.L_x_107) ;  /* 0x0000000000084947 */ /* 0x000ff60003800000 */
[----:B------:R-:W1:Y:S02]  /*7590*/  SYNCS.PHASECHK.TRANS64.TRYWAIT P1, [R72+URZ+0x1e0], R3 ;  /* 0x0001e003480075a7 */ /* 0x000e6400080211ff */
[----:B-1----:R-:W-:Y:S05]  /*75a0*/  @!P1 BRA `(.L_x_108) ;  /* 0x0000002000689947 */ /* 0x002fea0003800000 */
.L_x_107:
[----:B------:R-:W-:Y:S05]  /*75b0*/  @!P0 BRA `(.L_x_109) ;  /* 0x0000000000408947 */ /* 0x000fea0003800000 */
[----:B------:R-:W2:Y:S01]  /*75c0*/  LDCU.64 UR8, c[0x4][0x70] ;  /* 0x01000e00ff0877ac */ /* 0x000ea20008000a00 */
[----:B-1----:R-:W-:Y:S01]  /*75d0*/  MOV R3, 0x0 ;  /* 0x0000000000037802 */ /* 0x002fe20000000f00 */
[----:B------:R-:W-:Y:S02]  /*75e0*/  HFMA2 R12, -RZ, RZ, 0, 5.9604644775390625e-08 ;  /* 0x00000001ff0c7431 */ /* 0x000fe400000001ff */
[----:B------:R-:W-:Y:S02]  /*75f0*/  IMAD.MOV.U32 R8, RZ, RZ, 0x192 ;  /* 0x00000192ff087424 */ /* 0x000fe400078e00ff */
[----:B------:R-:W-:Y:S01]  /*7600*/  IMAD.MOV.U32 R13, RZ, RZ, RZ ;  /* 0x000000ffff0d7224 */ /* 0x000fe200078e00ff */
[----:B------:R-:W1:Y:S01]  /*7610*/  LDCU.64 UR6, c[0x4][0x78] ;  /* 0x01000f00ff0677ac */ /* 0x000e620008000a00 */
[----:B------:R-:W4:Y:S01]  /*7620*/  LDC.64 R2, c[0x4][R3] ;  /* 0x0100000003027b82 */ /* 0x000f220000000a00 */
[----:B------:R-:W5:Y:S01]  /*7630*/  LDCU.64 UR4, c[0x4][0x10] ;  /* 0x01000200ff0477ac */ /* 0x000f620008000a00 */
[----:B--2---:R-:W-:Y:S01]  /*7640*/  MOV R5, UR9 ;  /* 0x0000000900057c02 */ /* 0x004fe20008000f00 */
[----:B------:R-:W-:Y:S01]  /*7650*/  IMAD.U32 R4, RZ, RZ, UR8 ;  /* 0x00000008ff047e24 */ /* 0x000fe2000f8e00ff */
[----:B-1----:R-:W-:Y:S01]  /*7660*/  MOV R7, UR7 ;  /* 0x0000000700077c02 */ /* 0x002fe20008000f00 */
[----:B------:R-:W-:Y:S01]  /*7670*/  IMAD.U32 R6, RZ, RZ, UR6 ;  /* 0x00000006ff067e24 */ /* 0x000fe2000f8e00ff */
[----:B-----5:R-:W-:Y:S01]  /*7680*/  MOV R11, UR5 ;  /* 0x00000005000b7c02 */ /* 0x020fe20008000f00 */
[----:B------:R-:W-:Y:S02]  /*7690*/  IMAD.U32 R10, RZ, RZ, UR4 ;  /* 0x00000004ff0a7e24 */ /* 0x000fe4000f8e00ff */
[----:B------:R-:W-:Y:S07]  /*76a0*/  LEPC R20, `(.L_x_109) ;  /* 0x000000001014794e */ /* 0x000fee0000000000 */
[----:B---34-:R-:W-:Y:S05]  /*76b0*/  CALL.ABS.NOINC R2 ;  /* 0x0000000002007343 */ /* 0x018fea0003c00000 */
.L_x_109:
[----:B------:R-:W-:Y:S01]  /*76c0*/  LOP3.LUT P0, RZ, R76, 0x60, RZ, 0xc0, !PT ;  /* 0x000000604cff7812 */ /* 0x000fe2000780c0ff */
[----:B------:R-:W-:Y:S05]  /*76d0*/  WARPSYNC.ALL ;  /* 0x0000000000007948 */ /* 0x000fea0003800000 */
[----:B------:R-:W-:Y:S01]  /*76e0*/  R2UR UR4, R32 ;  /* 0x00000000200472ca */ /* 0x000fe200000e0000 */
[----:B------:R-:W2:Y:S01]  /*76f0*/  S2UR UR6, SR_CgaCtaId ;  /* 0x00000000000679c3 */ /* 0x000ea20000008800 */
[-C--:B------:R-:W-:Y:S01]  /*7700*/  F2FP.F16.E4M3.UNPACK_B R44, R52.reuse ;  /* 0x00000034ff2c723e */ /* 0x080fe200020006ff */
[----:B------:R-:W-:Y:S01]  /*7710*/  BSSY.RECONVERGENT B0, `(.L_x_110) ;  /* 0x00000ff000007945 */ /* 0x000fe20003800200 */
[----:B------:R-:W-:Y:S02]  /*7720*/  F2FP.F16.E4M3.UNPACK_B R52, R52.H1 ;  /* 0x00000034ff34723e */ /* 0x000fe400030006ff */
[-C--:B------:R-:W-:Y:S02]  /*7730*/  F2FP.F16.E4M3.UNPACK_B R45, R53.reuse ;  /* 0x00000035ff2d723e */ /* 0x080fe400020006ff */
[-C--:B------:R-:W-:Y:S02]  /*7740*/  F2FP.F16.E4M3.UNPACK_B R57, R40.reuse ;  /* 0x00000028ff39723e */ /* 0x080fe400020006ff */
[----:B------:R-:W-:Y:S01]  /*7750*/  F2FP.F16.E4M3.UNPACK_B R59, R40.H1 ;  /* 0x00000028ff3b723e */ /* 0x000fe200030006ff */
[--C-:B------:R-:W-:Y:S01]  /*7760*/  HADD2.F32 R40, -RZ, R44.reuse.H0_H0 ;  /* 0x2000002cff287230 */ /* 0x100fe20000004100 */
[-C--:B------:R-:W-:Y:S01]  /*7770*/  F2FP.F16.E4M3.UNPACK_B R65, R42.reuse ;  /* 0x0000002aff41723e */ /* 0x080fe200020006ff */
[----:B------:R-:W-:Y:S01]  /*7780*/  LDTM.16dp32bit_t0_t15.x32 R4, tmem[UR4] ;  /* 0x00000004000479ee */ /* 0x000fe20008a80000 */
[----:B------:R-:W3:Y:S01]  /*7790*/  LDTM.16dp32bit_t16_t31.x32 R4, tmem[UR4+0x20] ;  /* 0x00002004000479ee */ /* 0x000ee20008aa0000 */
[----:B------:R-:W-:Y:S01]  /*77a0*/  F2FP.F16.E4M3.UNPACK_B R68, R42.H1 ;  /* 0x0000002aff44723e */ /* 0x000fe200030006ff */
[----:B------:R-:W-:Y:S01]  /*77b0*/  NOP ;  /* 0x0000000000007918 */ /* 0x000fe20000000000 */
[----:B------:R-:W-:Y:S01]  /*77c0*/  HADD2.F32 R42, -RZ, R44.H1_H1 ;  /* 0x3000002cff2a7230 */ /* 0x000fe20000004100 */
[----:B------:R-:W-:Y:S01]  /*77d0*/  R2UR UR5, R72 ;  /* 0x00000000480572ca */ /* 0x000fe200000e0000 */
[----:B------:R-:W-:Y:S01]  /*77e0*/  HADD2.F32 R46, -RZ, R45.H1_H1 ;  /* 0x3000002dff2e7230 */ /* 0x000fe20000004100 */
[----:B------:R-:W-:Y:S01]  /*77f0*/  F2FP.F16.E4M3.UNPACK_B R47, R53.H1 ;  /* 0x00000035ff2f723e */ /* 0x000fe200030006ff */
[----:B------:R-:W-:Y:S01]  /*7800*/  HADD2.F32 R66, -RZ, R65.H1_H1 ;  /* 0x30000041ff427230 */ /* 0x000fe20000004100 */
[-C--:B------:R-:W-:Y:S01]  /*7810*/  F2FP.F16.E4M3.UNPACK_B R61, R41.reuse ;  /* 0x00000029ff3d723e */ /* 0x080fe200020006ff */
[--C-:B------:R-:W-:Y:S01]  /*7820*/  HADD2.F32 R44, -RZ, R52.reuse.H1_H1 ;  /* 0x30000034ff2c7230 */ /* 0x100fe20000004100 */
[----:B------:R-:W-:Y:S01]  /*7830*/  F2FP.F16.E4M3.UNPACK_B R63, R41.H1 ;  /* 0x00000029ff3f723e */ /* 0x000fe200030006ff */
[----:B------:R-:W-:Y:S01]  /*7840*/  HADD2.F32 R41, -RZ, R52.H0_H0 ;  /* 0x20000034ff297230 */ /* 0x000fe20000004100 */
[-C--:B------:R-:W-:Y:S01]  /*7850*/  F2FP.F16.E4M3.UNPACK_B R49, R54.reuse ;  /* 0x00000036ff31723e */ /* 0x080fe200020006ff */
[----:B------:R-:W-:Y:S01]  /*7860*/  HADD2.F32 R62, -RZ, R61.H1_H1 ;  /* 0x3000003dff3e7230 */ /* 0x000fe20000004100 */
[-C--:B------:R-:W-:Y:S01]  /*7870*/  F2FP.F16.E4M3.UNPACK_B R67, R43.reuse ;  /* 0x0000002bff43723e */ /* 0x080fe200020006ff */
[----:B------:R-:W-:Y:S01]  /*7880*/  HADD2.F32 R48, -RZ, R47.H1_H1 ;  /* 0x3000002fff307230 */ /* 0x000fe20000004100 */
[----:B------:R-:W-:Y:S01]  /*7890*/  F2FP.F16.E4M3.UNPACK_B R69, R43.H1 ;  /* 0x0000002bff45723e */ /* 0x000fe200030006ff */
[----:B------:R-:W-:Y:S01]  /*78a0*/  UIADD3 UR4, UPT, UPT, UR5, 0x1f0, URZ ;  /* 0x000001f005047890 */ /* 0x000fe2000fffe0ff */
[----:B------:R-:W-:Y:S01]  /*78b0*/  HADD2.F32 R43, -RZ, R45.H0_H0 ;  /* 0x2000002dff2b7230 */ /* 0x000fe20000004100 */
[----:B------:R-:W-:Y:S01]  /*78c0*/  F2FP.F16.E4M3.UNPACK_B R51, R54.H1 ;  /* 0x00000036ff33723e */ /* 0x000fe200030006ff */
[----:B------:R-:W-:Y:S01]  /*78d0*/  HADD2.F32 R50, -RZ, R49.H1_H1 ;  /* 0x30000031ff327230 */ /* 0x000fe20000004100 */
[-C--:B------:R-:W-:Y:S01]  /*78e0*/  F2FP.F16.E4M3.UNPACK_B R53, R55.reuse ;  /* 0x00000037ff35723e */ /* 0x080fe200020006ff */
[----:B------:R-:W-:Y:S01]  /*78f0*/  HADD2.F32 R45, -RZ, R47.H0_H0 ;  /* 0x2000002fff2d7230 */ /* 0x000fe20000004100 */
[----:B------:R-:W-:Y:S01]  /*7900*/  F2FP.F16.E4M3.UNPACK_B R55, R55.H1 ;  /* 0x00000037ff37723e */ /* 0x000fe200030006ff */
[----:B--2---:R-:W-:Y:S01]  /*7910*/  UPRMT UR4, UR6, 0x654, UR4 ;  /* 0x0000065406047896 */ /* 0x004fe20008000004 */
[C---:B---3--:R-:W-:Y:S01]  /*7920*/  FMUL R4, R38.reuse, R4 ;  /* 0x0000000426047220 */ /* 0x048fe20000400000 */
[C---:B------:R-:W-:Y:S01]  /*7930*/  FMUL R5, R38.reuse, R5 ;  /* 0x0000000526057220 */ /* 0x040fe20000400000 */
[C---:B------:R-:W-:Y:S01]  /*7940*/  FMUL R8, R38.reuse, R8 ;  /* 0x0000000826087220 */ /* 0x040fe20000400000 */
[C---:B------:R-:W-:Y:S01]  /*7950*/  FMUL R9, R38.reuse, R9 ;  /* 0x0000000926097220 */ /* 0x040fe20000400000 */
[C---:B------:R-:W-:Y:S01]  /*7960*/  FFMA R4, R39.reuse, R40, R4 ;  /* 0x0000002827047223 */ /* 0x040fe20000000004 */
[C---:B------:R-:W-:Y:S01]  /*7970*/  FFMA R5, R39.reuse, R42, R5 ;  /* 0x0000002a27057223 */ /* 0x040fe20000000005 */
[----:B------:R-:W-:Y:S02]  /*7980*/  HADD2.F32 R47, -RZ, R49.H0_H0 ;  /* 0x20000031ff2f7230 */ /* 0x000fe40000004100 */
[C---:B------:R-:W-:Y:S01]  /*7990*/  FMUL R12, R38.reuse, R12 ;  /* 0x0000000c260c7220 */ /* 0x040fe20000400000 */
[----:B------:R-:W-:Y:S01]  /*79a0*/  SYNCS.ARRIVE.TRANS64.RED.A1T0 RZ, [UR4], RZ ;  /* 0x000000ffffff79a7 */ /* 0x000fe20008100404 */
[C---:B------:R-:W-:Y:S01]  /*79b0*/  FMUL R13, R38.reuse, R13 ;  /* 0x0000000d260d7220 */ /* 0x040fe20000400000 */
[----:B------:R-:W-:Y:S02]  /*79c0*/  HADD2.F32 R54, -RZ, R53.H1_H1 ;  /* 0x30000035ff367230 */ /* 0x000fe40000004100 */
[C---:B------:R-:W-:Y:S01]  /*79d0*/  FMUL R16, R38.reuse, R16 ;  /* 0x0000001026107220 */ /* 0x040fe20000400000 */
[C---:B------:R-:W-:Y:S01]  /*79e0*/  FMUL R17, R38.reuse, R17 ;  /* 0x0000001126117220 */ /* 0x040fe20000400000 */
[C---:B------:R-:W-:Y:S01]  /*79f0*/  FMUL R0, R38.reuse, R20 ;  /* 0x0000001426007220 */ /* 0x040fe20000400000 */
[C---:B------:R-:W-:Y:S01]  /*7a00*/  FMUL R2, R38.reuse, R21 ;  /* 0x0000001526027220 */ /* 0x040fe20000400000 */
[C---:B------:R-:W-:Y:S01]  /*7a10*/  FMUL R20, R38.reuse, R24 ;  /* 0x0000001826147220 */ /* 0x040fe20000400000 */
[C---:B------:R-:W-:Y:S01]  /*7a20*/  FMUL R21, R38.reuse, R25 ;  /* 0x0000001926157220 */ /* 0x040fe20000400000 */
[C---:B------:R-:W-:Y:S01]  /*7a30*/  FMUL R24, R38.reuse, R28 ;  /* 0x0000001c26187220 */ /* 0x040fe20000400000 */
        /* <DEDUP_REMOVED lines=8> */
[C---:B------:R-:W-:Y:S01]  /*7ac0*/  FFMA R6, R39.reuse, R41, R6 ;  /* 0x0000002927067223 */ /* 0x040fe20000000006 */
[C---:B------:R-:W-:Y:S01]  /*7ad0*/  FFMA R7, R39.reuse, R44, R7 ;  /* 0x0000002c27077223 */ /* 0x040fe20000000007 */
[C---:B------:R-:W-:Y:S01]  /*7ae0*/  FFMA R8, R39.reuse, R43, R8 ;  /* 0x0000002b27087223 */ /* 0x040fe20000000008 */
[C---:B------:R-:W-:Y:S01]  /*7af0*/  FFMA R9, R39.reuse, R46, R9 ;  /* 0x0000002e27097223 */ /* 0x040fe20000000009 */
[----:B------:R-:W-:Y:S02]  /*7b00*/  HADD2.F32 R49, -RZ, R51.H0_H0 ;  /* 0x20000033ff317230 */ /* 0x000fe40000004100 */
[----:B------:R-:W-:Y:S01]  /*7b10*/  FFMA R10, R39, R45, R10 ;  /* 0x0000002d270a7223 */ /* 0x000fe2000000000a */
[----:B-1----:R-:W-:Y:S01]  /*7b20*/  F2FP.SATFINITE.E4M3.F32.PACK_AB_MERGE_C R72, R7, R6, RZ ;  /* 0x000000060748723e */ /* 0x002fe200048070ff */
[C---:B------:R-:W-:Y:S01]  /*7b30*/  FFMA R11, R39.reuse, R48, R11 ;  /* 0x00000030270b7223 */ /* 0x040fe2000000000b */
[C---:B------:R-:W-:Y:S01]  /*7b40*/  FFMA R12, R39.reuse, R47, R12 ;  /* 0x0000002f270c7223 */ /* 0x040fe2000000000c */
[----:B------:R-:W-:Y:S01]  /*7b50*/  FFMA R13, R39, R50, R13 ;  /* 0x00000032270d7223 */ /* 0x000fe2000000000d */
[----:B------:R-:W-:Y:S01]  /*7b60*/  F2FP.SATFINITE.E4M3.F32.PACK_AB_MERGE_C R72, R5, R4, R72 ;  /* 0x000000040548723e */ /* 0x000fe20004807048 */
[----:B------:R-:W-:Y:S01]  /*7b70*/  HADD2.F32 R41, -RZ, R67.H0_H0 ;  /* 0x20000043ff297230 */ /* 0x000fe20000004100 */
[----:B------:R-:W-:Y:S01]  /*7b80*/  F2FP.SATFINITE.E4M3.F32.PACK_AB_MERGE_C R73, R11, R10, RZ ;  /* 0x0000000a0b49723e */ /* 0x000fe200048070ff */
[----:B------:R-:W-:Y:S02]  /*7b90*/  HADD2.F32 R52, -RZ, R51.H1_H1 ;  /* 0x30000033ff347230 */ /* 0x000fe40000004100 */
[C---:B------:R-:W-:Y:S01]  /*7ba0*/  FMUL R14, R38.reuse, R14 ;  /* 0x0000000e260e7220 */ /* 0x040fe20000400000 */
[----:B------:R-:W-:Y:S01]  /*7bb0*/  HADD2.F32 R51, -RZ, R53.H0_H0 ;  /* 0x20000035ff337230 */ /* 0x000fe20000004100 */
[----:B------:R-:W-:Y:S01]  /*7bc0*/  F2FP.SATFINITE.E4M3.F32.PACK_AB_MERGE_C R73, R9, R8, R73 ;  /* 0x000000080949723e */ /* 0x000fe20004807049 */
[C---:B------:R-:W-:Y:S01]  /*7bd0*/  FMUL R15, R38.reuse, R15 ;  /* 0x0000000f260f7220 */ /* 0x040fe20000400000 */
[--C-:B------:R-:W-:Y:S02]  /*7be0*/  HADD2.F32 R53, -RZ, R55.reuse.H0_H0 ;  /* 0x20000037ff357230 */ /* 0x100fe40000004100 */
[C---:B------:R-:W-:Y:S01]  /*7bf0*/  FFMA R14, R39.reuse, R49, R14 ;  /* 0x00000031270e7223 */ /* 0x040fe2000000000e */
[----:B------:R-:W-:Y:S02]  /*7c00*/  HADD2.F32 R56, -RZ, R55.H1_H1 ;  /* 0x30000037ff387230 */ /* 0x000fe40000004100 */
[C---:B------:R-:W-:Y:S01]  /*7c10*/  FFMA R15, R39.reuse, R52, R15 ;  /* 0x00000034270f7223 */ /* 0x040fe2000000000f */
[C---:B------:R-:W-:Y:S01]  /*7c20*/  FFMA R16, R39.reuse, R51, R16 ;  /* 0x0000003327107223 */ /* 0x040fe20000000010 */
[C---:B------:R-:W-:Y:S01]  /*7c30*/  FFMA R17, R39.reuse, R54, R17 ;  /* 0x0000003627117223 */ /* 0x040fe20000000011 */
[--C-:B------:R-:W-:Y:S02]  /*7c40*/  HADD2.F32 R55, -RZ, R57.reuse.H0_H0 ;  /* 0x20000039ff377230 */ /* 0x100fe40000004100 */
[C---:B------:R-:W-:Y:S01]  /*7c50*/  FMUL R18, R38.reuse, R18 ;  /* 0x0000001226127220 */ /* 0x040fe20000400000 */
[C---:B------:R-:W-:Y:S01]  /*7c60*/  FMUL R19, R38.reuse, R19 ;  /* 0x0000001326137220 */ /* 0x040fe20000400000 */
[----:B------:R-:W-:Y:S02]  /*7c70*/  HADD2.F32 R57, -RZ, R57.H1_H1 ;  /* 0x30000039ff397230 */ /* 0x000fe40000004100 */
[C---:B------:R-:W-:Y:S01]  /*7c80*/  FMUL R3, R38.reuse, R22 ;  /* 0x0000001626037220 */ /* 0x040fe20000400000 */
[--C-:B------:R-:W-:Y:S02]  /*7c90*/  HADD2.F32 R58, -RZ, R59.reuse.H0_H0 ;  /* 0x2000003bff3a7230 */ /* 0x100fe40000004100 */
[C---:B------:R-:W-:Y:S01]  /*7ca0*/  FFMA R18, R39.reuse, R53, R18 ;  /* 0x0000003527127223 */ /* 0x040fe20000000012 */
[----:B------:R-:W-:Y:S02]  /*7cb0*/  HADD2.F32 R60, -RZ, R59.H1_H1 ;  /* 0x3000003bff3c7230 */ /* 0x000fe40000004100 */
[C---:B------:R-:W-:Y:S01]  /*7cc0*/  FFMA R19, R39.reuse, R56, R19 ;  /* 0x0000003827137223 */ /* 0x040fe20000000013 */
[----:B------:R-:W-:Y:S02]  /*7cd0*/  HADD2.F32 R59, -RZ, R61.H0_H0 ;  /* 0x2000003dff3b7230 */ /* 0x000fe40000004100 */
[C---:B------:R-:W-:Y:S01]  /*7ce0*/  FMUL R23, R38.reuse, R23 ;  /* 0x0000001726177220 */ /* 0x040fe20000400000 */
[C---:B------:R-:W-:Y:S01]  /*7cf0*/  FFMA R0, R39.reuse, R55, R0 ;  /* 0x0000003727007223 */ /* 0x040fe20000000000 */
[C---:B------:R-:W-:Y:S01]  /*7d00*/  FFMA R2, R39.reuse, R57, R2 ;  /* 0x0000003927027223 */ /* 0x040fe20000000002 */
[--C-:B------:R-:W-:Y:S02]  /*7d10*/  HADD2.F32 R61, -RZ, R63.reuse.H0_H0 ;  /* 0x2000003fff3d7230 */ /* 0x100fe40000004100 */
[C---:B------:R-:W-:Y:S01]  /*7d20*/  FFMA R3, R39.reuse, R58, R3 ;  /* 0x0000003a27037223 */ /* 0x040fe20000000003 */
[----:B------:R-:W-:Y:S02]  /*7d30*/  HADD2.F32 R64, -RZ, R63.H1_H1 ;  /* 0x3000003fff407230 */ /* 0x000fe40000004100 */
[C---:B------:R-:W-:Y:S01]  /*7d40*/  FMUL R22, R38.reuse, R26 ;  /* 0x0000001a26167220 */ /* 0x040fe20000400000 */
[----:B------:R-:W-:Y:S02]  /*7d50*/  HADD2.F32 R63, -RZ, R65.H0_H0 ;  /* 0x20000041ff3f7230 */ /* 0x000fe40000004100 */
[C---:B------:R-:W-:Y:S01]  /*7d60*/  FFMA R23, R39.reuse, R60, R23 ;  /* 0x0000003c27177223 */ /* 0x040fe20000000017 */
[C---:B------:R-:W-:Y:S01]  /*7d70*/  FMUL R27, R38.reuse, R27 ;  /* 0x0000001b261b7220 */ /* 0x040fe20000400000 */
[C---:B------:R-:W-:Y:S01]  /*7d80*/  FFMA R20, R39.reuse, R59, R20 ;  /* 0x0000003b27147223 */ /* 0x040fe20000000014 */
[C---:B------:R-:W-:Y:S01]  /*7d90*/  FFMA R21, R39.reuse, R62, R21 ;  /* 0x0000003e27157223 */ /* 0x040fe20000000015 */
[--C-:B------:R-:W-:Y:S02]  /*7da0*/  HADD2.F32 R65, -RZ, R68.reuse.H0_H0 ;  /* 0x20000044ff417230 */ /* 0x100fe40000004100 */
[C---:B------:R-:W-:Y:S01]  /*7db0*/  FFMA R22, R39.reuse, R61, R22 ;  /* 0x0000003d27167223 */ /* 0x040fe20000000016 */
[----:B------:R-:W-:Y:S02]  /*7dc0*/  HADD2.F32 R68, -RZ, R68.H1_H1 ;  /* 0x30000044ff447230 */ /* 0x000fe40000004100 */
[C---:B------:R-:W-:Y:S01]  /*7dd0*/  FMUL R26, R38.reuse, R30 ;  /* 0x0000001e261a7220 */ /* 0x040fe20000400000 */
        /* <DEDUP_REMOVED lines=8> */
[----:B------:R-:W-:Y:S01]  /*7e60*/  FFMA R31, R39, R68, R31 ;  /* 0x00000044271f7223 */ /* 0x000fe2000000001f */
[----:B------:R-:W-:Y:S01]  /*7e70*/  FMUL R35, R38, R35 ;  /* 0x0000002326237220 */ /* 0x000fe20000400000 */
[----:B------:R-:W-:Y:S01]  /*7e80*/  F2FP.SATFINITE.E4M3.F32.PACK_AB_MERGE_C R74, R15, R14, RZ ;  /* 0x0000000e0f4a723e */ /* 0x000fe200048070ff */
[----:B------:R-:W-:Y:S01]  /*7e90*/  FFMA R28, R39, R41, R28 ;  /* 0x00000029271c7223 */ /* 0x000fe2000000001c */
[----:B------:R-:W-:Y:S01]  /*7ea0*/  F2FP.SATFINITE.E4M3.F32.PACK_AB_MERGE_C R75, R19, R18, RZ ;  /* 0x00000012134b723e */ /* 0x000fe200048070ff */
[C---:B------:R-:W-:Y:S01]  /*7eb0*/  FFMA R29, R39.reuse, R40, R29 ;  /* 0x00000028271d7223 */ /* 0x040fe2000000001d */
[C---:B------:R-:W-:Y:S01]  /*7ec0*/  FFMA R30, R39.reuse, R67, R30 ;  /* 0x00000043271e7223 */ /* 0x040fe2000000001e */
[----:B------:R-:W-:Y:S01]  /*7ed0*/  FFMA R35, R39, R42, R35 ;  /* 0x0000002a27237223 */ /* 0x000fe20000000023 */
[----:B------:R-:W-:Y:S02]  /*7ee0*/  F2FP.SATFINITE.E4M3.F32.PACK_AB_MERGE_C R74, R13, R12, R74 ;  /* 0x0000000c0d4a723e */ /* 0x000fe4000480704a */
[----:B------:R-:W-:Y:S02]  /*7ef0*/  F2FP.SATFINITE.E4M3.F32.PACK_AB_MERGE_C R75, R17, R16, R75 ;  /* 0x00000010114b723e */ /* 0x000fe4000480704b */
[----:B------:R-:W-:Y:S02]  /*7f00*/  F2FP.SATFINITE.E4M3.F32.PACK_AB_MERGE_C R89, R23, R3, RZ ;  /* 0x000000031759723e */ /* 0x000fe400048070ff */
[----:B------:R-:W-:Y:S01]  /*7f10*/  F2FP.SATFINITE.E4M3.F32.PACK_AB_MERGE_C R90, R27, R22, RZ ;  /* 0x000000161b5a723e */ /* 0x000fe200048070ff */
[----:B------:R1:W-:Y:S01]  /*7f20*/  STS.128 [R81+UR43+0x1400], R72 ;  /* 0x0014004851007988 */ /* 0x0003e20008000c2b */
[----:B------:R-:W-:Y:S02]  /*7f30*/  F2FP.SATFINITE.E4M3.F32.PACK_AB_MERGE_C R92, R31, R26, RZ ;  /* 0x0000001a1f5c723e */ /* 0x000fe400048070ff */
[----:B------:R-:W-:Y:S02]  /*7f40*/  F2FP.SATFINITE.E4M3.F32.PACK_AB_MERGE_C R93, R35, R30, RZ ;  /* 0x0000001e235d723e */ /* 0x000fe400048070ff */
[----:B------:R-:W-:Y:S02]  /*7f50*/  F2FP.SATFINITE.E4M3.F32.PACK_AB_MERGE_C R88, R2, R0, R89 ;  /* 0x000000000258723e */ /* 0x000fe40004807059 */
[----:B------:R-:W-:Y:S02]  /*7f60*/  F2FP.SATFINITE.E4M3.F32.PACK_AB_MERGE_C R89, R21, R20, R90 ;  /* 0x000000141559723e */ /* 0x000fe4000480705a */
[----:B------:R-:W-:Y:S02]  /*7f70*/  F2FP.SATFINITE.E4M3.F32.PACK_AB_MERGE_C R90, R25, R24, R92 ;  /* 0x00000018195a723e */ /* 0x000fe4000480705c */
[----:B------:R-:W-:Y:S02]  /*7f80*/  F2FP.SATFINITE.E4M3.F32.PACK_AB_MERGE_C R91, R29, R28, R93 ;  /* 0x0000001c1d5b723e */ /* 0x000fe4000480705d */
[----:B------:R-:W-:Y:S03]  /*7f90*/  IADD3 R92, PT, PT, R36, 0x1, RZ ;  /* 0x00000001245c7810 */ /* 0x000fe60007ffe0ff */
[----:B------:R1:W-:Y:S01]  /*7fa0*/  STS.128 [R80+0x1010], R88 ;  /* 0x0010105850007388 */ /* 0x0003e20000000c00 */
[----:B------:R-:W-:Y:S01]  /*7fb0*/  @!PT LDS RZ, [RZ] ;  /* 0x00000000fffff984 */ /* 0x000fe20000000800 */
[----:B------:R-:W-:Y:S01]  /*7fc0*/  @!PT LDS RZ, [RZ] ;  /* 0x00000000fffff984 */ /* 0x000fe20000000800 */
[----:B------:R-:W-:Y:S01]  /*7fd0*/  @!PT LDS RZ, [RZ] ;  /* 0x00000000fffff984 */ /* 0x000fe20000000800 */
[----:B------:R-:W-:Y:S01]  /*7fe0*/  @!PT LDS RZ, [RZ] ;  /* 0x00000000fffff984 */ /* 0x000fe20000000800 */
[----:B------:R2:W-:Y:S07]  /*7ff0*/  MEMBAR.ALL.CTA ;  /* 0x0000000000007992 */ /* 0x0005ee0000008000 */
[----:B--2---:R-:W2:Y:S02]  /*8000*/  FENCE.VIEW.ASYNC.S ;  /* 0x00000000000073c6 */ /* 0x004ea40000000000 */
[----:B--2---:R-:W-:Y:S06]  /*8010*/  BAR.SYNC.DEFER_BLOCKING 0x1, 0x80 ;  /* 0x0042000000007b1d */ /* 0x004fec0000010000 */
[----:B------:R-:W-:Y:S05]  /*8020*/  @P0 BRA `(.L_x_111) ;  /* 0x0000000400b40947 */ /* 0x000fea0003800000 */
[----:B------:R-:W2:Y:S01]  /*8030*/  LDCU.64 UR14, c[0x0][0x348] ;  /* 0x00006900ff0e77ac */ /* 0x000ea20008000a00 */
[----:B------:R-:W-:Y:S02]  /*8040*/  IMAD.U32 R3, RZ, RZ, UR44 ;  /* 0x0000002cff037e24 */ /* 0x000fe4000f8e00ff */
[----:B------:R-:W-:Y:S01]  /*8050*/  IMAD.U32 R2, RZ, RZ, UR61 ;  /* 0x0000003dff027e24 */ /* 0x000fe2000f8e00ff */
[----:B------:R-:W-:Y:S02]  /*8060*/  USHF.L.U32 UR10, UR50, 0x6, URZ ;  /* 0x00000006320a7899 */ /* 0x000fe400080006ff */
[-C--:B------:R-:W-:Y:S02]  /*8070*/  IABS R0, R3.reuse ;  /* 0x0000000300007213 */ /* 0x080fe40000000000 */
[----:B------:R-:W-:Y:S02]  /*8080*/  IABS R3, R3 ;  /* 0x0000000300037213 */ /* 0x000fe40000000000 */
[----:B------:R-:W-:Y:S11]  /*8090*/  R2UR UR6, R0 ;  /* 0x00000000000672ca */ /* 0x000ff600000e0000 */
[----:B------:R-:W-:Y:S02]  /*80a0*/  @!UPT UIADD3 URZ, UPT, UPT, URZ, URZ, URZ ;  /* 0x000000fffffff290 */ /* 0x000fe4000fffe0ff */
[----:B------:R-:W3:Y:S10]  /*80b0*/  I2F.RP R5, UR6 ;  /* 0x0000000600057d06 */ /* 0x000ef40008209400 */
[----:B---3--:R-:W3:Y:S02]  /*80c0*/  MUFU.RCP R0, R5 ;  /* 0x0000000500007308 */ /* 0x008ee40000001000 */
[----:B---3--:R-:W-:Y:S08]  /*80d0*/  VIADD R4, R0, 0xffffffe ;  /* 0x0ffffffe00047836 */ /* 0x008ff00000000000 */
[----:B------:R-:W3:Y:S02]  /*80e0*/  F2I.FTZ.U32.TRUNC.NTZ R0, R4 ;  /* 0x0000000400007305 */ /* 0x000ee4000021f000 */
[----:B---3--:R-:W-:Y:S02]  /*80f0*/  R2UR UR5, R0 ;  /* 0x00000000000572ca */ /* 0x008fe400000e0000 */
[----:B------:R-:W-:Y:S01]  /*8100*/  IABS R0, R2 ;  /* 0x0000000200007213 */ /* 0x000fe20000000000 */
[----:B------:R-:W-:Y:S03]  /*8110*/  IMAD.U32 R2, RZ, RZ, UR45 ;  /* 0x0000002dff027e24 */ /* 0x000fe6000f8e00ff */
[----:B------:R-:W-:Y:S01]  /*8120*/  R2UR UR7, R0 ;  /* 0x00000000000772ca */ /* 0x000fe200000e0000 */
[----:B------:R-:W-:Y:S01]  /*8130*/  IMAD.MOV R0, RZ, RZ, -R3 ;  /* 0x000000ffff007224 */ /* 0x000fe200078e0a03 */
[----:B------:R-:W-:Y:S04]  /*8140*/  IABS R2, R2 ;  /* 0x0000000200027213 */ /* 0x000fe80000000000 */
[----:B------:R-:W-:Y:S01]  /*8150*/  R2UR UR9, R2 ;  /* 0x00000000020972ca */ /* 0x000fe200000e0000 */
[----:B------:R-:W-:Y:S04]  /*8160*/  UIADD3 UR4, UPT, UPT, URZ, -UR5, URZ ;  /* 0x80000005ff047290 */ /* 0x000fe8000fffe0ff */
[----:B------:R-:W-:Y:S02]  /*8170*/  UIMAD UR8, UR4, UR6, URZ ;  /* 0x00000006040872a4 */ /* 0x000fe4000f8e02ff */
[----:B------:R-:W3:Y:S01]  /*8180*/  I2F.RP R2, UR7 ;  /* 0x0000000700027d06 */ /* 0x000ee20008209400 */
[----:B------:R-:W-:Y:S02]  /*8190*/  UMOV UR4, URZ ;  /* 0x000000ff00047c82 */ /* 0x000fe40008000000 */
[----:B------:R-:W-:Y:S02]  /*81a0*/  UIMAD.WIDE.U32 UR4, UR5, UR8, UR4 ;  /* 0x00000008050472a5 */ /* 0x000fe4000f8e0004 */
[----:B------:R-:W-:Y:S05]  /*81b0*/  R2UR UR8, R0 ;  /* 0x00000000000872ca */ /* 0x000fea00000e0000 */
[----:B------:R-:W-:Y:S02]  /*81c0*/  UMOV UR4, UR5 ;  /* 0x0000000500047c82 */ /* 0x000fe40008000000 */
[----:B------:R-:W-:Y:S01]  /*81d0*/  UIMAD.WIDE.U32 UR4, UR4, UR9, URZ ;  /* 0x00000009040472a5 */ /* 0x000fe2000f8e00ff */
[----:B---3--:R-:W3:Y:S06]  /*81e0*/  MUFU.RCP R2, R2 ;  /* 0x0000000200027308 */ /* 0x008eec0000001000 */
[----:B------:R-:W-:Y:S02]  /*81f0*/  UMOV UR11, UR5 ;  /* 0x00000005000b7c82 */ /* 0x000fe40008000000 */
[----:B------:R-:W-:Y:S04]  /*8200*/  UIMAD UR4, UR11, UR8, UR9 ;  /* 0x000000080b0472a4 */ /* 0x000fe8000f8e0209 */
[----:B------:R-:W-:Y:S01]  /*8210*/  UISETP.GT.U32.AND UP0, UPT, UR6, UR4, UPT ;  /* 0x000000040600728c */ /* 0x000fe2000bf04070 */
[----:B---3--:R-:W-:Y:S10]  /*8220*/  IADD3 R3, PT, PT, R2, 0xffffffe, RZ ;  /* 0x0ffffffe02037810 */ /* 0x008ff40007ffe0ff */
[----:B------:R-:W-:Y:S01]  /*8230*/  @!UP0 UIADD3 UR4, UPT, UPT, UR4, -UR6, URZ ;  /* 0x8000000604048290 */ /* 0x000fe2000fffe0ff */
[----:B------:R-:W3:Y:S01]  /*8240*/  F2I.FTZ.U32.TRUNC.NTZ R0, R3 ;  /* 0x0000000300007305 */ /* 0x000ee2000021f000 */
[----:B------:R-:W-:Y:S02]  /*8250*/  @!UP0 UIADD3 UR11, UPT, UPT, UR11, 0x1, URZ ;  /* 0x000000010b0b8890 */ /* 0x000fe4000fffe0ff */
[----:B------:R-:W-:Y:S02]  /*8260*/  UISETP.GE.U32.AND UP2, UPT, UR4, UR6, UPT ;  /* 0x000000060400728c */ /* 0x000fe4000bf46070 */
[----:B------:R-:W-:Y:S02]  /*8270*/  ULOP3.LUT UR4, UR45, UR44, URZ, 0x3c, !UPT ;  /* 0x0000002c2d047292 */ /* 0x000fe4000f8e3cff */
[----:B------:R-:W-:Y:S02]  /*8280*/  UISETP.NE.AND UP0, UPT, UR44, URZ, UPT ;  /* 0x000000ff2c00728c */ /* 0x000fe4000bf05270 */
[----:B------:R-:W-:Y:S05]  /*8290*/  UISETP.GE.AND UP1, UPT, UR4, URZ, UPT ;  /* 0x000000ff0400728c */ /* 0x000fea000bf26270 */
[----:B------:R-:W-:Y:S01]  /*82a0*/  @UP2 UIADD3 UR11, UPT, UPT, UR11, 0x1, URZ ;  /* 0x000000010b0b2890 */ /* 0x000fe2000fffe0ff */
[----:B---3--:R-:W-:Y:S01]  /*82b0*/  R2UR UR5, R0 ;  /* 0x00000000000572ca */ /* 0x008fe200000e0000 */
[----:B------:R-:W-:Y:S04]  /*82c0*/  UISETP.NE.AND UP2, UPT, UR60, URZ, UPT ;  /* 0x000000ff3c00728c */ /* 0x000fe8000bf45270 */
[----:B------:R-:W-:Y:S02]  /*82d0*/  @!UP1 UIADD3 UR11, UPT, UPT, -UR11, URZ, URZ ;  /* 0x000000ff0b0b9290 */ /* 0x000fe4000fffe1ff */
[----:B------:R-:W-:Y:S06]  /*82e0*/  @!UP0 ULOP3.LUT UR11, URZ, UR44, URZ, 0x33, !UPT ;  /* 0x0000002cff0b8292 */ /* 0x000fec000f8e33ff */
[----:B------:R-:W-:Y:S01]  /*82f0*/  UIADD3 UR4, UPT, UPT, URZ, -UR5, URZ ;  /* 0x80000005ff047290 */ /* 0x000fe2000fffe0ff */
[----:B------:R-:W-:Y:S03]  /*8300*/  IMAD.U32 R0, RZ, RZ, UR11 ;  /* 0x0000000bff007e24 */ /* 0x000fe6000f8e00ff */
[----:B------:R-:W-:Y:S02]  /*8310*/  UIMAD UR6, UR4, UR7, URZ ;  /* 0x00000007040672a4 */ /* 0x000fe4000f8e02ff */
[----:B------:R-:W-:Y:S01]  /*8320*/  IABS R0, R0 ;  /* 0x0000000000007213 */ /* 0x000fe20000000000 */
[----:B------:R-:W-:Y:S02]  /*8330*/  UMOV UR4, URZ ;  /* 0x000000ff00047c82 */ /* 0x000fe40008000000 */
[----:B------:R-:W-:Y:S01]  /*8340*/  UIMAD.WIDE.U32 UR4, UR5, UR6, UR4 ;  /* 0x00000006050472a5 */ /* 0x000fe2000f8e0004 */
[----:B------:R-:W-:Y:S01]  /*8350*/  R2UR UR8, R0 ;  /* 0x00000000000872ca */ /* 0x000fe200000e0000 */
[----:B------:R-:W-:Y:S01]  /*8360*/  UIADD3 UR6, UPT, UPT, -UR11, URZ, URZ ;  /* 0x000000ff0b067290 */ /* 0x000fe2000fffe1ff */
[----:B------:R-:W-:Y:S03]  /*8370*/  IMAD.U32 R0, RZ, RZ, UR60 ;  /* 0x0000003cff007e24 */ /* 0x000fe6000f8e00ff */
[----:B------:R-:W-:Y:S01]  /*8380*/  UIMAD UR6, UR44, UR6, UR45 ;  /* 0x000000062c0672a4 */ /* 0x000fe2000f8e022d */
[----:B------:R-:W-:Y:S01]  /*8390*/  UMOV UR4, UR5 ;  /* 0x0000000500047c82 */ /* 0x000fe20008000000 */
[----:B------:R-:W-:Y:S02]  /*83a0*/  IABS R3, R0 ;  /* 0x0000000000037213 */ /* 0x000fe40000000000 */
[----:B------:R-:W-:Y:S02]  /*83b0*/  USHF.L.U32 UR9, UR6, 0x6, URZ ;  /* 0x0000000606097899 */ /* 0x000fe400080006ff */
[----:B------:R-:W3:Y:S02]  /*83c0*/  I2F.RP R0, R3 ;  /* 0x0000000300007306 */ /* 0x000ee40000209400 */
[----:B------:R-:W-:Y:S07]  /*83d0*/  UIMAD.WIDE.U32 UR4, UR4, UR8, URZ ;  /* 0x00000008040472a5 */ /* 0x000fee000f8e00ff */
[----:B------:R-:W-:Y:S01]  /*83e0*/  UMOV UR12, UR5 ;  /* 0x00000005000c7c82 */ /* 0x000fe20008000000 */
[----:B------:R-:W-:Y:S02]  /*83f0*/  UIADD3 UR5, UPT, UPT, UR43, 0x1400, URZ ;  /* 0x000014002b057890 */ /* 0x000fe4000fffe0ff */
[----:B------:R-:W-:Y:S04]  /*8400*/  UIADD3 UR4, UPT, UPT, -UR12, URZ, URZ ;  /* 0x000000ff0c047290 */ /* 0x000fe8000fffe1ff */
[----:B------:R-:W-:Y:S01]  /*8410*/  UIMAD UR4, UR7, UR4, UR8 ;  /* 0x00000004070472a4 */ /* 0x000fe2000f8e0208 */
[----:B------:R-:W-:Y:S01]  /*8420*/  IMAD.U32 R87, RZ, RZ, UR5 ;  /* 0x00000005ff577e24 */ /* 0x000fe2000f8e00ff */
[----:B---3--:R-:W3:Y:S02]  /*8430*/  MUFU.RCP R0, R0 ;  /* 0x0000000000007308 */ /* 0x008ee40000001000 */
[----:B------:R-:W-:Y:S02]  /*8440*/  UISETP.GT.U32.AND UP0, UPT, UR7, UR4, UPT ;  /* 0x000000040700728c */ /* 0x000fe4000bf04070 */
[----:B------:R-:W-:Y:S09]  /*8450*/  R2UR UR8, R87 ;  /* 0x00000000570872ca */ /* 0x000ff200000e0000 */
[----:B------:R-:W-:Y:S02]  /*8460*/  @!UP0 UIADD3 UR4, UPT, UPT, UR4, -UR7, URZ ;  /* 0x8000000704048290 */ /* 0x000fe4000fffe0ff */
[----:B------:R-:W-:Y:S02]  /*8470*/  @!UP0 UIADD3 UR12, UPT, UPT, UR12, 0x1, URZ ;  /* 0x000000010c0c8890 */ /* 0x000fe4000fffe0ff */
[----:B------:R-:W-:Y:S01]  /*8480*/  UISETP.GE.U32.AND UP1, UPT, UR4, UR7, UPT ;  /* 0x000000070400728c */ /* 0x000fe2000bf26070 */
[----:B---3--:R-:W-:Y:S01]  /*8490*/  VIADD R4, R0, 0xffffffe ;  /* 0x0ffffffe00047836 */ /* 0x008fe20000000000 */
[----:B------:R-:W-:Y:S03]  /*84a0*/  ULOP3.LUT UR4, UR11, UR61, URZ, 0x3c, !UPT ;  /* 0x0000003d0b047292 */ /* 0x000fe6000f8e3cff */
[----:B------:R-:W3:Y:S01]  /*84b0*/  F2I.FTZ.U32.TRUNC.NTZ R5, R4 ;  /* 0x0000000400057305 */ /* 0x000ee2000021f000 */
[----:B------:R-:W-:Y:S05]  /*84c0*/  UISETP.GE.AND UP0, UPT, UR4, URZ, UPT ;  /* 0x000000ff0400728c */ /* 0x000fea000bf06270 */
[----:B------:R-:W-:Y:S02]  /*84d0*/  @UP1 UIADD3 UR12, UPT, UPT, UR12, 0x1, URZ ;  /* 0x000000010c0c1890 */ /* 0x000fe4000fffe0ff */
[----:B------:R-:W-:Y:S04]  /*84e0*/  UISETP.NE.AND UP1, UPT, UR61, URZ, UPT ;  /* 0x000000ff3d00728c */ /* 0x000fe8000bf25270 */
[----:B------:R-:W-:Y:S01]  /*84f0*/  @!UP0 UIADD3 UR12, UPT, UPT, -UR12, URZ, URZ ;  /* 0x000000ff0c0c8290 */ /* 0x000fe2000fffe1ff */
[--C-:B---3--:R-:W-:Y:S02]  /*8500*/  IMAD.MOV R2, RZ, RZ, -R5.reuse ;  /* 0x000000ffff027224 */ /* 0x108fe400078e0a05 */
[----:B------:R-:W-:Y:S04]  /*8510*/  IMAD.MOV.U32 R4, RZ, RZ, RZ ;  /* 0x000000ffff047224 */ /* 0x000fe800078e00ff */
[----:B------:R-:W-:Y:S01]  /*8520*/  @!UP1 ULOP3.LUT UR12, URZ, UR61, URZ, 0x33, !UPT ;  /* 0x0000003dff0c9292 */ /* 0x000fe2000f8e33ff */
[-C--:B------:R-:W-:Y:S03]  /*8530*/  IMAD R2, R2, R3.reuse, RZ ;  /* 0x0000000302027224 */ /* 0x080fe600078e02ff */
[----:B------:R-:W-:Y:S01]  /*8540*/  ULOP3.LUT UR4, UR12, UR60, URZ, 0x3c, !UPT ;  /* 0x0000003c0c047292 */ /* 0x000fe2000f8e3cff */
[----:B------:R-:W-:Y:S01]  /*8550*/  IMAD.HI.U32 R5, R5, R2, R4 ;  /* 0x0000000205057227 */ /* 0x000fe200078e0004 */
[----:B------:R-:W-:Y:S02]  /*8560*/  UIADD3 UR5, UPT, UPT, -UR12, URZ, URZ ;  /* 0x000000ff0c057290 */ /* 0x000fe4000fffe1ff */
[----:B------:R-:W-:Y:S01]  /*8570*/  UISETP.GE.AND UP1, UPT, UR4, URZ, UPT ;  /* 0x000000ff0400728c */ /* 0x000fe2000bf26270 */
[----:B------:R-:W-:Y:S01]  /*8580*/  MOV R0, UR12 ;  /* 0x0000000c00007c02 */ /* 0x000fe20008000f00 */
[----:B--2---:R-:W-:Y:S02]  /*8590*/  UIADD3 UR4, UP0, UPT, UR14, 0x780, URZ ;  /* 0x000007800e047890 */ /* 0x004fe4000ff1e0ff */
[----:B------:R-:W-:Y:S01]  /*85a0*/  UIMAD UR11, UR61, UR5, UR11 ;  /* 0x000000053d0b72a4 */ /* 0x000fe2000f8e020b */
[----:B------:R-:W-:Y:S01]  /*85b0*/  IABS R0, R0 ;  /* 0x0000000000007213 */ /* 0x000fe20000000000 */
[----:B------:R-:W-:Y:S04]  /*85c0*/  UIADD3.X UR5, UPT, UPT, URZ, UR15, URZ, UP0, !UPT ;  /* 0x0000000fff057290 */ /* 0x000fe800087fe4ff */
[----:B------:R-:W-:Y:S04]  /*85d0*/  IMAD.HI.U32 R5, R5, R0, RZ ;  /* 0x0000000005057227 */ /* 0x000fe800078e00ff */
[----:B------:R-:W-:Y:S04]  /*85e0*/  IMAD.MOV R2, RZ, RZ, -R5 ;  /* 0x000000ffff027224 */ /* 0x000fe800078e0a05 */
[C---:B------:R-:W-:Y:S05]  /*85f0*/  IMAD R0, R3.reuse, R2, R0 ;  /* 0x0000000203007224 */ /* 0x040fea00078e0200 */
[----:B------:R-:W-:Y:S11]  /*8600*/  ISETP.GT.U32.AND P0, PT, R3, R0, PT ;  /* 0x000000000300720c */ /* 0x000ff60003f04070 */
[----:B------:R-:W-:Y:S02]  /*8610*/  @!UPT UIADD3 URZ, UPT, UPT, URZ, URZ, URZ ;  /* 0x000000fffffff290 */ /* 0x000fe4000fffe0ff */
[----:B------:R-:W-:Y:S01]  /*8620*/  @!P0 IMAD.IADD R0, R0, 0x1, -R3 ;  /* 0x0000000100008824 */ /* 0x000fe200078e0a03 */
[----:B------:R-:W-:Y:S04]  /*8630*/  @!P0 IADD3 R5, PT, PT, R5, 0x1, RZ ;  /* 0x0000000105058810 */ /* 0x000fe80007ffe0ff */
[----:B------:R-:W-:Y:S11]  /*8640*/  ISETP.GE.U32.AND P1, PT, R0, R3, PT ;  /* 0x000000030000720c */ /* 0x000ff60003f26070 */
[----:B------:R-:W-:Y:S02]  /*8650*/  @!UPT UIADD3 URZ, UPT, UPT, URZ, URZ, URZ ;  /* 0x000000fffffff290 */ /* 0x000fe4000fffe0ff */
[----:B------:R-:W-:Y:S05]  /*8660*/  @P1 VIADD R5, R5, 0x1 ;  /* 0x0000000105051836 */ /* 0x000fea0000000000 */
[----:B------:R-:W-:Y:S11]  /*8670*/  R2UR UR13, R5 ;  /* 0x00000000050d72ca */ /* 0x000ff600000e0000 */
[----:B------:R-:W-:Y:S02]  /*8680*/  @!UPT UIADD3 URZ, UPT, UPT, URZ, URZ, URZ ;  /* 0x000000fffffff290 */ /* 0x000fe4000fffe0ff */
[----:B------:R-:W-:Y:S02]  /*8690*/  @!UP1 UIADD3 UR13, UPT, UPT, -UR13, URZ, URZ ;  /* 0x000000ff0d0d9290 */ /* 0x000fe4000fffe1ff */
[----:B------:R-:W-:Y:S04]  /*86a0*/  @!UP2 ULOP3.LUT UR13, URZ, UR60, URZ, 0x33, !UPT ;  /* 0x0000003cff0da292 */ /* 0x000fe8000f8e33ff */
[----:B------:R-:W-:Y:S04]  /*86b0*/  UIADD3 UR7, UPT, UPT, -UR13, URZ, URZ ;  /* 0x000000ff0d077290 */ /* 0x000fe8000fffe1ff */
[----:B------:R-:W-:Y:S09]  /*86c0*/  UIMAD UR12, UR60, UR7, UR12 ;  /* 0x000000073c0c72a4 */ /* 0x000ff2000f8e020c */
[----:B------:R2:W-:Y:S01]  /*86d0*/  UTMASTG.5D [UR8], [UR4] ;  /* 0x00000008040073b5 */ /* 0x0005e20008020000 */
[----:B------:R0:W-:Y:S01]  /*86e0*/  UTMACMDFLUSH ;  /* 0x00000000000079b7 */ /* 0x0001e20000000000 */
[----:B--2---:R-:W-:Y:S04]  /*86f0*/  DEPBAR.LE SB0, 0x0 ;  /* 0x000080000000791a */ /* 0x004fe80000000000 */
.L_x_111:
[----:B------:R-:W-:Y:S05]  /*8700*/  BSYNC.RECONVERGENT B0 ;  /* 0x0000000000007941 */ /* 0x000fea0003800200 */
.L_x_110:
[----:B------:R-:W-:Y:S01]  /*8710*/  R2UR UR5, R70 ;  /* 0x00000000460572ca */ /* 0x000fe200000e0000 */
[----:B------:R-:W-:Y:S01]  /*8720*/  BAR.SYNC.DEFER_BLOCKING 0x1, 0x80 ;  /* 0x0042000000007b1d */ /* 0x000fe20000010000 */
[----:B------:R-:W-:Y:S01]  /*8730*/  R2UR UR4, R71 ;  /* 0x00000000470472ca */ /* 0x000fe200000e0000 */
[----:B------:R-:W-:Y:S01]  /*8740*/  UISETP.NE.AND UP0, UPT, UR46, URZ, UPT ;  /* 0x000000ff2e00728c */ /* 0x000fe2000bf05270 */
[----:B------:R-:W-:Y:S01]  /*8750*/  ISETP.NE.AND P0, PT, R92, 0x2, PT ;  /* 0x000000025c00780c */ /* 0x000fe20003f05270 */
[----:B------:R-:W-:Y:S01]  /*8760*/  IMAD.MOV.U32 R17, RZ, RZ, R86 ;  /* 0x000000ffff117224 */ /* 0x000fe200078e0056 */
[----:B------:R-:W-:Y:S02]  /*8770*/  LOP3.LUT R78, R78, 0x1, RZ, 0x3c, !PT ;  /* 0x000000014e4e7812 */ /* 0x000fe400078e3cff */
[----:B------:R-:W-:Y:S02]  /*8780*/  SEL R0, RZ, 0x1, P0 ;  /* 0x00000001ff007807 */ /* 0x000fe40000000000 */
[----:B------:R-:W-:Y:S02]  /*8790*/  SEL R36, R92, RZ, P0 ;  /* 0x000000ff5c247207 */ /* 0x000fe40000000000 */
[----:B------:R-:W-:Y:S01]  /*87a0*/  LOP3.LUT R79, R79, R0, RZ, 0x3c, !PT ;  /* 0x000000004f4f7212 */ /* 0x000fe200078e3cff */
[----:B------:R-:W-:Y:S02]  /*87b0*/  UIADD3 UR45, UPT, UPT, UR36, UR5, URZ ;  /* 0x00000005242d7290 */ /* 0x000fe4000fffe0ff */
[----:B------:R-:W-:Y:S01]  /*87c0*/  UIADD3 UR50, UPT, UPT, UR37, UR4, URZ ;  /* 0x0000000425327290 */ /* 0x000fe2000fffe0ff */
[----:B------:R-:W-:Y:S11]  /*87d0*/  BRA.U UP0, `(.L_x_112) ;  /* 0xffffffdd00c47547 */ /* 0x000ff6000b83ffff */
[----:B------:R-:W-:Y:S05]  /*87e0*/  EXIT ;  /* 0x000000000000794d */ /* 0x000fea0003800000 */
.L_x_20:
[----:B------:R-:W-:Y:S07]  /*87f0*/  MOV R0, UR41 ;  /* 0x0000002900007c02 */ /* 0x000fee0008000f00 */
.L_x_113:
[----:B--2---:R2:W4:Y:S02]  /*8800*/  SYNCS.PHASECHK.TRANS64.TRYWAIT P0, [R0+URZ+0xd8], R5 ;  /* 0x0000d805000075a7 */ /* 0x00452400080011ff */
[----:B----4-:R-:W-:Y:S05]  /*8810*/  @!P0 NANOSLEEP.SYNCS 0x989680 ;  /* 0x009896800000895d */ /* 0x010fea0003900000 */
[----:B------:R-:W4:Y:S02]  /*8820*/  @!P0 SYNCS.PHASECHK.TRANS64 P0, [R0+URZ+0xd8], R5 ;  /* 0x0000d805000085a7 */ /* 0x000f2400080010ff */
[----:B----4-:R-:W-:Y:S05]  /*8830*/  @!P0 BRA `(.L_x_113) ;  /* 0xfffffffc00f08947 */ /* 0x010fea000383ffff */
[----:B------:R-:W-:Y:S05]  /*8840*/  BRA `(.L_x_19) ;  /* 0xffffff9400f87947 */ /* 0x000fea000383ffff */
.L_x_26:
[----:B------:R-:W-:Y:S07]  /*8850*/  MOV R0, UR33 ;  /* 0x0000002100007c02 */ /* 0x000fee0008000f00 */
.L_x_114:
[----:B-1----:R1:W2:Y:S02]  /*8860*/  SYNCS.PHASECHK.TRANS64.TRYWAIT P0, [R0+URZ+0xd8], R5 ;  /* 0x0000d805000075a7 */ /* 0x0022a400080011ff */
[----:B--2---:R-:W-:Y:S05]  /*8870*/  @!P0 NANOSLEEP.SYNCS 0x989680 ;  /* 0x009896800000895d */ /* 0x004fea0003900000 */
[----:B------:R-:W2:Y:S02]  /*8880*/  @!P0 SYNCS.PHASECHK.TRANS64 P0, [R0+URZ+0xd8], R5 ;  /* 0x0000d805000085a7 */ /* 0x000ea400080010ff */
[----:B--2---:R-:W-:Y:S05]  /*8890*/  @!P0 BRA `(.L_x_114) ;  /* 0xfffffffc00f08947 */ /* 0x004fea000383ffff */
[----:B------:R-:W-:Y:S05]  /*88a0*/  BRA `(.L_x_25) ;  /* 0xffffff9c00507947 */ /* 0x000fea000383ffff */
.L_x_30:
[----:B-1----:R-:W-:-:S07]  /*88b0*/  MOV R0, UR44 ;  /* 0x0000002c00007c02 */ /* 0x002fce0008000f00 */
.L_x_115:
[----:B-1----:R1:W2:Y:S02]  /*88c0*/  SYNCS.PHASECHK.TRANS64.TRYWAIT P0, [R0+URZ+0x1d0], R3 ;  /* 0x0001d003000075a7 */ /* 0x0022a400080011ff */
[----:B--2---:R-:W-:Y:S05]  /*88d0*/  @!P0 NANOSLEEP.SYNCS 0x989680 ;  /* 0x009896800000895d */ /* 0x004fea0003900000 */
[----:B------:R-:W2:Y:S02]  /*88e0*/  @!P0 SYNCS.PHASECHK.TRANS64 P0, [R0+URZ+0x1d0], R3 ;  /* 0x0001d003000085a7 */ /* 0x000ea400080010ff */
[----:B--2---:R-:W-:Y:S05]  /*88f0*/  @!P0 BRA `(.L_x_115) ;  /* 0xfffffffc00f08947 */ /* 0x004fea000383ffff */
[----:B------:R-:W-:Y:S05]  /*8900*/  BRA `(.L_x_116) ;  /* 0xffffffa0002c7947 */ /* 0x000fea000383ffff */
.L_x_34:
[----:B------:R-:W-:-:S07]  /*8910*/  MOV R0, UR4 ;  /* 0x0000000400007c02 */ /* 0x000fce0008000f00 */
.L_x_117:
[----:B-1----:R1:W2:Y:S02]  /*8920*/  SYNCS.PHASECHK.TRANS64.TRYWAIT P0, [R0+URZ], R3 ;  /* 0x00000003000075a7 */ /* 0x0022a400080011ff */
[----:B--2---:R-:W-:Y:S05]  /*8930*/  @!P0 NANOSLEEP.SYNCS 0x989680 ;  /* 0x009896800000895d */ /* 0x004fea0003900000 */
[----:B------:R-:W2:Y:S02]  /*8940*/  @!P0 SYNCS.PHASECHK.TRANS64 P0, [R0+URZ], R3 ;  /* 0x00000003000085a7 */ /* 0x000ea400080010ff */
[----:B--2---:R-:W-:Y:S05]  /*8950*/  @!P0 BRA `(.L_x_117) ;  /* 0xfffffffc00f08947 */ /* 0x004fea000383ffff */
[----:B------:R-:W-:Y:S05]  /*8960*/  BRA `(.L_x_118) ;  /* 0xffffffa400c07947 */ /* 0x000fea000383ffff */
.L_x_35:
[----:B------:R-:W-:-:S07]  /*8970*/  MOV R0, UR5 ;  /* 0x0000000500007c02 */ /* 0x000fce0008000f00 */
.L_x_119:
[----:B-1----:R1:W2:Y:S02]  /*8980*/  SYNCS.PHASECHK.TRANS64.TRYWAIT P0, [R0+URZ], R3 ;  /* 0x00000003000075a7 */ /* 0x0022a400080011ff */
[----:B--2---:R-:W-:Y:S05]  /*8990*/  @!P0 NANOSLEEP.SYNCS 0x989680 ;  /* 0x009896800000895d */ /* 0x004fea0003900000 */
[----:B------:R-:W2:Y:S02]  /*89a0*/  @!P0 SYNCS.PHASECHK.TRANS64 P0, [R0+URZ], R3 ;  /* 0x00000003000085a7 */ /* 0x000ea400080010ff */
[----:B--2---:R-:W-:Y:S05]  /*89b0*/  @!P0 BRA `(.L_x_119) ;  /* 0xfffffffc00f08947 */ /* 0x004fea000383ffff */
[----:B------:R-:W-:Y:S05]  /*89c0*/  BRA `(.L_x_120) ;  /* 0xffffffa400d07947 */ /* 0x000fea000383ffff */
.L_x_36:
[----:B------:R-:W-:-:S07]  /*89d0*/  MOV R0, UR5 ;  /* 0x0000000500007c02 */ /* 0x000fce0008000f00 */
.L_x_121:
[----:B-1----:R1:W2:Y:S02]  /*89e0*/  SYNCS.PHASECHK.TRANS64.TRYWAIT P0, [R0+URZ], R3 ;  /* 0x00000003000075a7 */ /* 0x0022a400080011ff */
[----:B--2---:R-:W-:Y:S05]  /*89f0*/  @!P0 NANOSLEEP.SYNCS 0x989680 ;  /* 0x009896800000895d */ /* 0x004fea0003900000 */
[----:B------:R-:W2:Y:S02]  /*8a00*/  @!P0 SYNCS.PHASECHK.TRANS64 P0, [R0+URZ], R3 ;  /* 0x00000003000085a7 */ /* 0x000ea400080010ff */
[----:B--2---:R-:W-:Y:S05]  /*8a10*/  @!P0 BRA `(.L_x_121) ;  /* 0xfffffffc00f08947 */ /* 0x004fea000383ffff */
[----:B------:R-:W-:Y:S05]  /*8a20*/  BRA `(.L_x_122) ;  /* 0xffffffa400e07947 */ /* 0x000fea000383ffff */
.L_x_37:
[----:B------:R-:W-:-:S07]  /*8a30*/  MOV R0, UR5 ;  /* 0x0000000500007c02 */ /* 0x000fce0008000f00 */
.L_x_123:
[----:B-1----:R1:W2:Y:S02]  /*8a40*/  SYNCS.PHASECHK.TRANS64.TRYWAIT P0, [R0+URZ], R3 ;  /* 0x00000003000075a7 */ /* 0x0022a400080011ff */
[----:B--2---:R-:W-:Y:S05]  /*8a50*/  @!P0 NANOSLEEP.SYNCS 0x989680 ;  /* 0x009896800000895d */ /* 0x004fea0003900000 */
[----:B------:R-:W2:Y:S02]  /*8a60*/  @!P0 SYNCS.PHASECHK.TRANS64 P0, [R0+URZ], R3 ;  /* 0x00000003000085a7 */ /* 0x000ea400080010ff */
[----:B--2---:R-:W-:Y:S05]  /*8a70*/  @!P0 BRA `(.L_x_123) ;  /* 0xfffffffc00f08947 */ /* 0x004fea000383ffff */
[----:B------:R-:W-:Y:S05]  /*8a80*/  BRA `(.L_x_124) ;  /* 0xffffffa400f07947 */ /* 0x000fea000383ffff */
.L_x_38:
[----:B------:R-:W-:-:S07]  /*8a90*/  MOV R0, UR5 ;  /* 0x0000000500007c02 */ /* 0x000fce0008000f00 */
.L_x_125:
[----:B-1----:R1:W2:Y:S02]  /*8aa0*/  SYNCS.PHASECHK.TRANS64.TRYWAIT P0, [R0+URZ], R3 ;  /* 0x00000003000075a7 */ /* 0x0022a400080011ff */
[----:B--2---:R-:W-:Y:S05]  /*8ab0*/  @!P0 NANOSLEEP.SYNCS 0x989680 ;  /* 0x009896800000895d */ /* 0x004fea0003900000 */
[----:B------:R-:W2:Y:S02]  /*8ac0*/  @!P0 SYNCS.PHASECHK.TRANS64 P0, [R0+URZ], R3 ;  /* 0x00000003000085a7 */ /* 0x000ea400080010ff */
[----:B--2---:R-:W-:Y:S05]  /*8ad0*/  @!P0 BRA `(.L_x_125) ;  /* 0xfffffffc00f08947 */ /* 0x004fea000383ffff */
[----:B------:R-:W-:Y:S05]  /*8ae0*/  BRA `(.L_x_126) ;  /* 0xffffffa800007947 */ /* 0x000fea000383ffff */
.L_x_39:
[----:B------:R-:W-:-:S07]  /*8af0*/  MOV R0, UR5 ;  /* 0x0000000500007c02 */ /* 0x000fce0008000f00 */
.L_x_127:
[----:B-1----:R1:W2:Y:S02]  /*8b00*/  SYNCS.PHASECHK.TRANS64.TRYWAIT P0, [R0+URZ], R3 ;  /* 0x00000003000075a7 */ /* 0x0022a400080011ff */
[----:B--2---:R-:W-:Y:S05]  /*8b10*/  @!P0 NANOSLEEP.SYNCS 0x989680 ;  /* 0x009896800000895d */ /* 0x004fea0003900000 */
[----:B------:R-:W2:Y:S02]  /*8b20*/  @!P0 SYNCS.PHASECHK.TRANS64 P0, [R0+URZ], R3 ;  /* 0x00000003000085a7 */ /* 0x000ea400080010ff */
[----:B--2---:R-:W-:Y:S05]  /*8b30*/  @!P0 BRA `(.L_x_127) ;  /* 0xfffffffc00f08947 */ /* 0x004fea000383ffff */
[----:B------:R-:W-:Y:S05]  /*8b40*/  BRA `(.L_x_128) ;  /* 0xffffffa800107947 */ /* 0x000fea000383ffff */
.L_x_40:
[----:B------:R-:W-:-:S07]  /*8b50*/  MOV R0, UR5 ;  /* 0x0000000500007c02 */ /* 0x000fce0008000f00 */
.L_x_129:
[----:B-1----:R1:W2:Y:S02]  /*8b60*/  SYNCS.PHASECHK.TRANS64.TRYWAIT P0, [R0+URZ], R3 ;  /* 0x00000003000075a7 */ /* 0x0022a400080011ff */
[----:B--2---:R-:W-:Y:S05]  /*8b70*/  @!P0 NANOSLEEP.SYNCS 0x989680 ;  /* 0x009896800000895d */ /* 0x004fea0003900000 */
[----:B------:R-:W2:Y:S02]  /*8b80*/  @!P0 SYNCS.PHASECHK.TRANS64 P0, [R0+URZ], R3 ;  /* 0x00000003000085a7 */ /* 0x000ea400080010ff */
[----:B--2---:R-:W-:Y:S05]  /*8b90*/  @!P0 BRA `(.L_x_129) ;  /* 0xfffffffc00f08947 */ /* 0x004fea000383ffff */
[----:B------:R-:W-:Y:S05]  /*8ba0*/  BRA `(.L_x_130) ;  /* 0xffffffa800207947 */ /* 0x000fea000383ffff */
.L_x_41:
[----:B------:R-:W-:-:S07]  /*8bb0*/  MOV R0, UR5 ;  /* 0x0000000500007c02 */ /* 0x000fce0008000f00 */
.L_x_131:
[----:B-1----:R1:W2:Y:S02]  /*8bc0*/  SYNCS.PHASECHK.TRANS64.TRYWAIT P0, [R0+URZ], R3 ;  /* 0x00000003000075a7 */ /* 0x0022a400080011ff */
[----:B--2---:R-:W-:Y:S05]  /*8bd0*/  @!P0 NANOSLEEP.SYNCS 0x989680 ;  /* 0x009896800000895d */ /* 0x004fea0003900000 */
[----:B------:R-:W2:Y:S02]  /*8be0*/  @!P0 SYNCS.PHASECHK.TRANS64 P0, [R0+URZ], R3 ;  /* 0x00000003000085a7 */ /* 0x000ea400080010ff */
[----:B--2---:R-:W-:Y:S05]  /*8bf0*/  @!P0 BRA `(.L_x_131) ;  /* 0xfffffffc00f08947 */ /* 0x004fea000383ffff */
[----:B------:R-:W-:Y:S05]  /*8c00*/  BRA `(.L_x_132) ;  /* 0xffffffa800307947 */ /* 0x000fea000383ffff */
.L_x_42:
[----:B------:R-:W-:-:S07]  /*8c10*/  MOV R0, UR5 ;  /* 0x0000000500007c02 */ /* 0x000fce0008000f00 */
.L_x_133:
[----:B-1----:R1:W2:Y:S02]  /*8c20*/  SYNCS.PHASECHK.TRANS64.TRYWAIT P0, [R0+URZ], R3 ;  /* 0x00000003000075a7 */ /* 0x0022a400080011ff */
[----:B--2---:R-:W-:Y:S05]  /*8c30*/  @!P0 NANOSLEEP.SYNCS 0x989680 ;  /* 0x009896800000895d */ /* 0x004fea0003900000 */
[----:B------:R-:W2:Y:S02]  /*8c40*/  @!P0 SYNCS.PHASECHK.TRANS64 P0, [R0+URZ], R3 ;  /* 0x00000003000085a7 */ /* 0x000ea400080010ff */
[----:B--2---:R-:W-:Y:S05]  /*8c50*/  @!P0 BRA `(.L_x_133) ;  /* 0xfffffffc00f08947 */ /* 0x004fea000383ffff */
[----:B------:R-:W-:Y:S05]  /*8c60*/  BRA `(.L_x_134) ;  /* 0xffffffa800407947 */ /* 0x000fea000383ffff */
.L_x_43:
[----:B------:R-:W-:-:S07]  /*8c70*/  MOV R0, UR5 ;  /* 0x0000000500007c02 */ /* 0x000fce0008000f00 */
.L_x_135:
[----:B-1----:R1:W2:Y:S02]  /*8c80*/  SYNCS.PHASECHK.TRANS64.TRYWAIT P0, [R0+URZ], R3 ;  /* 0x00000003000075a7 */ /* 0x0022a400080011ff */
[----:B--2---:R-:W-:Y:S05]  /*8c90*/  @!P0 NANOSLEEP.SYNCS 0x989680 ;  /* 0x009896800000895d */ /* 0x004fea0003900000 */
[----:B------:R-:W2:Y:S02]  /*8ca0*/  @!P0 SYNCS.PHASECHK.TRANS64 P0, [R0+URZ], R3 ;  /* 0x00000003000085a7 */ /* 0x000ea400080010ff */
[----:B--2---:R-:W-:Y:S05]  /*8cb0*/  @!P0 BRA `(.L_x_135) ;  /* 0xfffffffc00f08947 */ /* 0x004fea000383ffff */
[----:B------:R-:W-:Y:S05]  /*8cc0*/  BRA `(.L_x_136) ;  /* 0xffffffa800507947 */ /* 0x000fea000383ffff */
.L_x_44:
[----:B------:R-:W-:-:S07]  /*8cd0*/  MOV R0, UR5 ;  /* 0x0000000500007c02 */ /* 0x000fce0008000f00 */
.L_x_137:
[----:B-1----:R1:W2:Y:S02]  /*8ce0*/  SYNCS.PHASECHK.TRANS64.TRYWAIT P0, [R0+URZ], R3 ;  /* 0x00000003000075a7 */ /* 0x0022a400080011ff */
[----:B--2---:R-:W-:Y:S05]  /*8cf0*/  @!P0 NANOSLEEP.SYNCS 0x989680 ;  /* 0x009896800000895d */ /* 0x004fea0003900000 */
[----:B------:R-:W2:Y:S02]  /*8d00*/  @!P0 SYNCS.PHASECHK.TRANS64 P0, [R0+URZ], R3 ;  /* 0x00000003000085a7 */ /* 0x000ea400080010ff */
[----:B--2---:R-:W-:Y:S05]  /*8d10*/  @!P0 BRA `(.L_x_137) ;  /* 0xfffffffc00f08947 */ /* 0x004fea000383ffff */
[----:B------:R-:W-:Y:S05]  /*8d20*/  BRA `(.L_x_138) ;  /* 0xffffffa800607947 */ /* 0x000fea000383ffff */
.L_x_45:
[----:B------:R-:W-:-:S07]  /*8d30*/  MOV R0, UR5 ;  /* 0x0000000500007c02 */ /* 0x000fce0008000f00 */
.L_x_139:
[----:B-1----:R1:W2:Y:S02]  /*8d40*/  SYNCS.PHASECHK.TRANS64.TRYWAIT P0, [R0+URZ], R3 ;  /* 0x00000003000075a7 */ /* 0x0022a400080011ff */
[----:B--2---:R-:W-:Y:S05]  /*8d50*/  @!P0 NANOSLEEP.SYNCS 0x989680 ;  /* 0x009896800000895d */ /* 0x004fea0003900000 */
[----:B------:R-:W2:Y:S02]  /*8d60*/  @!P0 SYNCS.PHASECHK.TRANS64 P0, [R0+URZ], R3 ;  /* 0x00000003000085a7 */ /* 0x000ea400080010ff */
[----:B--2---:R-:W-:Y:S05]  /*8d70*/  @!P0 BRA `(.L_x_139) ;  /* 0xfffffffc00f08947 */ /* 0x004fea000383ffff */
[----:B------:R-:W-:Y:S05]  /*8d80*/  BRA `(.L_x_140) ;  /* 0xffffffa800707947 */ /* 0x000fea000383ffff */
.L_x_46:
[----:B------:R-:W-:-:S07]  /*8d90*/  MOV R0, UR5 ;  /* 0x0000000500007c02 */ /* 0x000fce0008000f00 */
.L_x_141:
[----:B-1----:R1:W2:Y:S02]  /*8da0*/  SYNCS.PHASECHK.TRANS64.TRYWAIT P0, [R0+URZ], R3 ;  /* 0x00000003000075a7 */ /* 0x0022a400080011ff */
[----:B--2---:R-:W-:Y:S05]  /*8db0*/  @!P0 NANOSLEEP.SYNCS 0x989680 ;  /* 0x009896800000895d */ /* 0x004fea0003900000 */
[----:B------:R-:W2:Y:S02]  /*8dc0*/  @!P0 SYNCS.PHASECHK.TRANS64 P0, [R0+URZ], R3 ;  /* 0x00000003000085a7 */ /* 0x000ea400080010ff */
[----:B--2---:R-:W-:Y:S05]  /*8dd0*/  @!P0 BRA `(.L_x_141) ;  /* 0xfffffffc00f08947 */ /* 0x004fea000383ffff */
[----:B------:R-:W-:Y:S05]  /*8de0*/  BRA `(.L_x_142) ;  /* 0xffffffa800807947 */ /* 0x000fea000383ffff */
.L_x_47:
[----:B------:R-:W-:-:S07]  /*8df0*/  MOV R0, UR5 ;  /* 0x0000000500007c02 */ /* 0x000fce0008000f00 */
.L_x_143:
[----:B-1----:R1:W2:Y:S02]  /*8e00*/  SYNCS.PHASECHK.TRANS64.TRYWAIT P0, [R0+URZ], R3 ;  /* 0x00000003000075a7 */ /* 0x0022a400080011ff */
[----:B--2---:R-:W-:Y:S05]  /*8e10*/  @!P0 NANOSLEEP.SYNCS 0x989680 ;  /* 0x009896800000895d */ /* 0x004fea0003900000 */
[----:B------:R-:W2:Y:S02]  /*8e20*/  @!P0 SYNCS.PHASECHK.TRANS64 P0, [R0+URZ], R3 ;  /* 0x00000003000085a7 */ /* 0x000ea400080010ff */
[----:B--2---:R-:W-:Y:S05]  /*8e30*/  @!P0 BRA `(.L_x_143) ;  /* 0xfffffffc00f08947 */ /* 0x004fea000383ffff */
[----:B------:R-:W-:Y:S05]  /*8e40*/  BRA `(.L_x_144) ;  /* 0xffffffa800907947 */ /* 0x000fea000383ffff */
.L_x_48:
[----:B------:R-:W-:-:S07]  /*8e50*/  MOV R0, UR5 ;  /* 0x0000000500007c02 */ /* 0x000fce0008000f00 */
.L_x_145:
[----:B-1----:R1:W2:Y:S02]  /*8e60*/  SYNCS.PHASECHK.TRANS64.TRYWAIT P0, [R0+URZ], R3 ;  /* 0x00000003000075a7 */ /* 0x0022a400080011ff */
[----:B--2---:R-:W-:Y:S05]  /*8e70*/  @!P0 NANOSLEEP.SYNCS 0x989680 ;  /* 0x009896800000895d */ /* 0x004fea0003900000 */
[----:B------:R-:W2:Y:S02]  /*8e80*/  @!P0 SYNCS.PHASECHK.TRANS64 P0, [R0+URZ], R3 ;  /* 0x00000003000085a7 */ /* 0x000ea400080010ff */
[----:B--2---:R-:W-:Y:S05]  /*8e90*/  @!P0 BRA `(.L_x_145) ;  /* 0xfffffffc00f08947 */ /* 0x004fea000383ffff */
[----:B------:R-:W-:Y:S05]  /*8ea0*/  BRA `(.L_x_146) ;  /* 0xffffffa800a07947 */ /* 0x000fea000383ffff */
.L_x_49:
[----:B------:R-:W-:-:S07]  /*8eb0*/  MOV R0, UR5 ;  /* 0x0000000500007c02 */ /* 0x000fce0008000f00 */
.L_x_147:
[----:B-1----:R1:W2:Y:S02]  /*8ec0*/  SYNCS.PHASECHK.TRANS64.TRYWAIT P0, [R0+URZ], R3 ;  /* 0x00000003000075a7 */ /* 0x0022a400080011ff */
[----:B--2---:R-:W-:Y:S05]  /*8ed0*/  @!P0 NANOSLEEP.SYNCS 0x989680 ;  /* 0x009896800000895d */ /* 0x004fea0003900000 */
[----:B------:R-:W2:Y:S02]  /*8ee0*/  @!P0 SYNCS.PHASECHK.TRANS64 P0, [R0+URZ], R3 ;  /* 0x00000003000085a7 */ /* 0x000ea400080010ff */
[----:B--2---:R-:W-:Y:S05]  /*8ef0*/  @!P0 BRA `(.L_x_147) ;  /* 0xfffffffc00f08947 */ /* 0x004fea000383ffff */
[----:B------:R-:W-:Y:S05]  /*8f00*/  BRA `(.L_x_148) ;  /* 0xffffffa800b07947 */ /* 0x000fea000383ffff */
.L_x_50:
[----:B------:R-:W-:-:S07]  /*8f10*/  MOV R0, UR5 ;  /* 0x0000000500007c02 */ /* 0x000fce0008000f00 */
.L_x_149:
[----:B-1----:R1:W2:Y:S02]  /*8f20*/  SYNCS.PHASECHK.TRANS64.TRYWAIT P0, [R0+URZ], R3 ;  /* 0x00000003000075a7 */ /* 0x0022a400080011ff */
[----:B--2---:R-:W-:Y:S05]  /*8f30*/  @!P0 NANOSLEEP.SYNCS 0x989680 ;  /* 0x009896800000895d */ /* 0x004fea0003900000 */
[----:B------:R-:W2:Y:S02]  /*8f40*/  @!P0 SYNCS.PHASECHK.TRANS64 P0, [R0+URZ], R3 ;  /* 0x00000003000085a7 */ /* 0x000ea400080010ff */
[----:B--2---:R-:W-:Y:S05]  /*8f50*/  @!P0 BRA `(.L_x_149) ;  /* 0xfffffffc00f08947 */ /* 0x004fea000383ffff */
[----:B------:R-:W-:Y:S05]  /*8f60*/  BRA `(.L_x_150) ;  /* 0xffffffa800c07947 */ /* 0x000fea000383ffff */
.L_x_51:
[----:B------:R-:W-:-:S07]  /*8f70*/  MOV R0, UR5 ;  /* 0x0000000500007c02 */ /* 0x000fce0008000f00 */
.L_x_151:
[----:B-1----:R1:W2:Y:S02]  /*8f80*/  SYNCS.PHASECHK.TRANS64.TRYWAIT P0, [R0+URZ], R3 ;  /* 0x00000003000075a7 */ /* 0x0022a400080011ff */
[----:B--2---:R-:W-:Y:S05]  /*8f90*/  @!P0 NANOSLEEP.SYNCS 0x989680 ;  /* 0x009896800000895d */ /* 0x004fea0003900000 */
[----:B------:R-:W2:Y:S02]  /*8fa0*/  @!P0 SYNCS.PHASECHK.TRANS64 P0, [R0+URZ], R3 ;  /* 0x00000003000085a7 */ /* 0x000ea400080010ff */
[----:B--2---:R-:W-:Y:S05]  /*8fb0*/  @!P0 BRA `(.L_x_151) ;  /* 0xfffffffc00f08947 */ /* 0x004fea000383ffff */
[----:B------:R-:W-:Y:S05]  /*8fc0*/  BRA `(.L_x_152) ;  /* 0xffffffa800d07947 */ /* 0x000fea000383ffff */
.L_x_52:
[----:B------:R-:W-:-:S07]  /*8fd0*/  MOV R0, UR5 ;  /* 0x0000000500007c02 */ /* 0x000fce0008000f00 */
.L_x_153:
[----:B-1----:R1:W2:Y:S02]  /*8fe0*/  SYNCS.PHASECHK.TRANS64.TRYWAIT P0, [R0+URZ], R3 ;  /* 0x00000003000075a7 */ /* 0x0022a400080011ff */
[----:B--2---:R-:W-:Y:S05]  /*8ff0*/  @!P0 NANOSLEEP.SYNCS 0x989680 ;  /* 0x009896800000895d */ /* 0x004fea0003900000 */
[----:B------:R-:W2:Y:S02]  /*9000*/  @!P0 SYNCS.PHASECHK.TRANS64 P0, [R0+URZ], R3 ;  /* 0x00000003000085a7 */ /* 0x000ea400080010ff */
[----:B--2---:R-:W-:Y:S05]  /*9010*/  @!P0 BRA `(.L_x_153) ;  /* 0xfffffffc00f08947 */ /* 0x004fea000383ffff */
[----:B------:R-:W-:Y:S05]  /*9020*/  BRA `(.L_x_154) ;  /* 0xffffffa800e07947 */ /* 0x000fea000383ffff */
.L_x_53:
[----:B------:R-:W-:-:S07]  /*9030*/  MOV R0, UR5 ;  /* 0x0000000500007c02 */ /* 0x000fce0008000f00 */
.L_x_155:
[----:B-1----:R1:W2:Y:S02]  /*9040*/  SYNCS.PHASECHK.TRANS64.TRYWAIT P0, [R0+URZ], R3 ;  /* 0x00000003000075a7 */ /* 0x0022a400080011ff */
[----:B--2---:R-:W-:Y:S05]  /*9050*/  @!P0 NANOSLEEP.SYNCS 0x989680 ;  /* 0x009896800000895d */ /* 0x004fea0003900000 */
[----:B------:R-:W2:Y:S02]  /*9060*/  @!P0 SYNCS.PHASECHK.TRANS64 P0, [R0+URZ], R3 ;  /* 0x00000003000085a7 */ /* 0x000ea400080010ff */
[----:B--2---:R-:W-:Y:S05]  /*9070*/  @!P0 BRA `(.L_x_155) ;  /* 0xfffffffc00f08947 */ /* 0x004fea000383ffff */
[----:B------:R-:W-:Y:S05]  /*9080*/  BRA `(.L_x_156) ;  /* 0xffffffa800f07947 */ /* 0x000fea000383ffff */
.L_x_54:
[----:B------:R-:W-:-:S07]  /*9090*/  MOV R0, UR5 ;  /* 0x0000000500007c02 */ /* 0x000fce0008000f00 */
.L_x_157:
[----:B-1----:R1:W2:Y:S02]  /*90a0*/  SYNCS.PHASECHK.TRANS64.TRYWAIT P0, [R0+URZ], R3 ;  /* 0x00000003000075a7 */ /* 0x0022a400080011ff */
[----:B--2---:R-:W-:Y:S05]  /*90b0*/  @!P0 NANOSLEEP.SYNCS 0x989680 ;  /* 0x009896800000895d */ /* 0x004fea0003900000 */
[----:B------:R-:W2:Y:S02]  /*90c0*/  @!P0 SYNCS.PHASECHK.TRANS64 P0, [R0+URZ], R3 ;  /* 0x00000003000085a7 */ /* 0x000ea400080010ff */
[----:B--2---:R-:W-:Y:S05]  /*90d0*/  @!P0 BRA `(.L_x_157) ;  /* 0xfffffffc00f08947 */ /* 0x004fea000383ffff */
[----:B------:R-:W-:Y:S05]  /*90e0*/  BRA `(.L_x_158) ;  /* 0xffffffac00007947 */ /* 0x000fea000383ffff */
.L_x_55:
[----:B------:R-:W-:-:S07]  /*90f0*/  MOV R0, UR5 ;  /* 0x0000000500007c02 */ /* 0x000fce0008000f00 */
.L_x_159:
[----:B-1----:R1:W2:Y:S02]  /*9100*/  SYNCS.PHASECHK.TRANS64.TRYWAIT P0, [R0+URZ], R3 ;  /* 0x00000003000075a7 */ /* 0x0022a400080011ff */
[----:B--2---:R-:W-:Y:S05]  /*9110*/  @!P0 NANOSLEEP.SYNCS 0x989680 ;  /* 0x009896800000895d */ /* 0x004fea0003900000 */
[----:B------:R-:W2:Y:S02]  /*9120*/  @!P0 SYNCS.PHASECHK.TRANS64 P0, [R0+URZ], R3 ;  /* 0x00000003000085a7 */ /* 0x000ea400080010ff */
[----:B--2---:R-:W-:Y:S05]  /*9130*/  @!P0 BRA `(.L_x_159) ;  /* 0xfffffffc00f08947 */ /* 0x004fea000383ffff */
[----:B------:R-:W-:Y:S05]  /*9140*/  BRA `(.L_x_160) ;  /* 0xffffffac00107947 */ /* 0x000fea000383ffff */
.L_x_56:
[----:B------:R-:W-:-:S07]  /*9150*/  MOV R0, UR5 ;  /* 0x0000000500007c02 */ /* 0x000fce0008000f00 */
.L_x_161:
[----:B-1----:R1:W2:Y:S02]  /*9160*/  SYNCS.PHASECHK.TRANS64.TRYWAIT P0, [R0+URZ], R3 ;  /* 0x00000003000075a7 */ /* 0x0022a400080011ff */
[----:B--2---:R-:W-:Y:S05]  /*9170*/  @!P0 NANOSLEEP.SYNCS 0x989680 ;  /* 0x009896800000895d */ /* 0x004fea0003900000 */
[----:B------:R-:W2:Y:S02]  /*9180*/  @!P0 SYNCS.PHASECHK.TRANS64 P0, [R0+URZ], R3 ;  /* 0x00000003000085a7 */ /* 0x000ea400080010ff */
[----:B--2---:R-:W-:Y:S05]  /*9190*/  @!P0 BRA `(.L_x_161) ;  /* 0xfffffffc00f08947 */ /* 0x004fea000383ffff */
[----:B------:R-:W-:Y:S05]  /*91a0*/  BRA `(.L_x_162) ;  /* 0xffffffac00207947 */ /* 0x000fea000383ffff */
.L_x_57:
[----:B------:R-:W-:-:S07]  /*91b0*/  MOV R0, UR5 ;  /* 0x0000000500007c02 */ /* 0x000fce0008000f00 */
.L_x_163:
[----:B-1----:R1:W2:Y:S02]  /*91c0*/  SYNCS.PHASECHK.TRANS64.TRYWAIT P0, [R0+URZ], R3 ;  /* 0x00000003000075a7 */ /* 0x0022a400080011ff */
[----:B--2---:R-:W-:Y:S05]  /*91d0*/  @!P0 NANOSLEEP.SYNCS 0x989680 ;  /* 0x009896800000895d */ /* 0x004fea0003900000 */
[----:B------:R-:W2:Y:S02]  /*91e0*/  @!P0 SYNCS.PHASECHK.TRANS64 P0, [R0+URZ], R3 ;  /* 0x00000003000085a7 */ /* 0x000ea400080010ff */
[----:B--2---:R-:W-:Y:S05]  /*91f0*/  @!P0 BRA `(.L_x_163) ;  /* 0xfffffffc00f08947 */ /* 0x004fea000383ffff */
[----:B------:R-:W-:Y:S05]  /*9200*/  BRA `(.L_x_164) ;  /* 0xffffffac00307947 */ /* 0x000fea000383ffff */
.L_x_58:
[----:B------:R-:W-:-:S07]  /*9210*/  MOV R0, UR5 ;  /* 0x0000000500007c02 */ /* 0x000fce0008000f00 */
.L_x_165:
[----:B-1----:R1:W2:Y:S02]  /*9220*/  SYNCS.PHASECHK.TRANS64.TRYWAIT P0, [R0+URZ], R3 ;  /* 0x00000003000075a7 */ /* 0x0022a400080011ff */
[----:B--2---:R-:W-:Y:S05]  /*9230*/  @!P0 NANOSLEEP.SYNCS 0x989680 ;  /* 0x009896800000895d */ /* 0x004fea0003900000 */
[----:B------:R-:W2:Y:S02]  /*9240*/  @!P0 SYNCS.PHASECHK.TRANS64 P0, [R0+URZ], R3 ;  /* 0x00000003000085a7 */ /* 0x000ea400080010ff */
[----:B--2---:R-:W-:Y:S05]  /*9250*/  @!P0 BRA `(.L_x_165) ;  /* 0xfffffffc00f08947 */ /* 0x004fea000383ffff */
[----:B------:R-:W-:Y:S05]  /*9260*/  BRA `(.L_x_166) ;  /* 0xffffffac00407947 */ /* 0x000fea000383ffff */
.L_x_59:
[----:B------:R-:W-:-:S07]  /*9270*/  MOV R0, UR5 ;  /* 0x0000000500007c02 */ /* 0x000fce0008000f00 */
.L_x_167:
[----:B-1----:R1:W2:Y:S02]  /*9280*/  SYNCS.PHASECHK.TRANS64.TRYWAIT P0, [R0+URZ], R3 ;  /* 0x00000003000075a7 */ /* 0x0022a400080011ff */
[----:B--2---:R-:W-:Y:S05]  /*9290*/  @!P0 NANOSLEEP.SYNCS 0x989680 ;  /* 0x009896800000895d */ /* 0x004fea0003900000 */
[----:B------:R-:W2:Y:S02]  /*92a0*/  @!P0 SYNCS.PHASECHK.TRANS64 P0, [R0+URZ], R3 ;  /* 0x00000003000085a7 */ /* 0x000ea400080010ff */
[----:B--2---:R-:W-:Y:S05]  /*92b0*/  @!P0 BRA `(.L_x_167) ;  /* 0xfffffffc00f08947 */ /* 0x004fea000383ffff */
[----:B------:R-:W-:Y:S05]  /*92c0*/  BRA `(.L_x_168) ;  /* 0xffffffac00507947 */ /* 0x000fea000383ffff */
.L_x_62:
[----:B------:R-:W-:-:S07]  /*92d0*/  MOV R4, UR4 ;  /* 0x0000000400047c02 */ /* 0x000fce0008000f00 */
.L_x_169:
[----:B--2---:R2:W3:Y:S02]  /*92e0*/  SYNCS.PHASECHK.TRANS64.TRYWAIT P1, [R4+URZ+0x1d8], R7 ;  /* 0x0001d807040075a7 */ /* 0x0044e400080211ff */
[----:B---3--:R-:W-:Y:S05]  /*92f0*/  @!P1 NANOSLEEP.SYNCS 0x989680 ;  /* 0x009896800000995d */ /* 0x008fea0003900000 */
[----:B------:R-:W3:Y:S02]  /*9300*/  @!P1 SYNCS.PHASECHK.TRANS64 P1, [R4+URZ+0x1d8], R7 ;  /* 0x0001d807040095a7 */ /* 0x000ee400080210ff */
[----:B---3--:R-:W-:Y:S05]  /*9310*/  @!P1 BRA `(.L_x_169) ;  /* 0xfffffffc00f09947 */ /* 0x008fea000383ffff */
[----:B------:R-:W-:Y:S05]  /*9320*/  BRA `(.L_x_170) ;  /* 0xffffffac00c07947 */ /* 0x000fea000383ffff */
.L_x_63:
[----:B--2---:R-:W-:-:S07]  /*9330*/  MOV R4, UR4 ;  /* 0x0000000400047c02 */ /* 0x004fce0008000f00 */
.L_x_171:
[----:B--2---:R2:W3:Y:S02]  /*9340*/  SYNCS.PHASECHK.TRANS64.TRYWAIT P1, [R4+URZ+0x1d0], R5 ;  /* 0x0001d005040075a7 */ /* 0x0044e400080211ff */
[----:B---3--:R-:W-:Y:S05]  /*9350*/  @!P1 NANOSLEEP.SYNCS 0x989680 ;  /* 0x009896800000995d */ /* 0x008fea0003900000 */
[----:B------:R-:W3:Y:S02]  /*9360*/  @!P1 SYNCS.PHASECHK.TRANS64 P1, [R4+URZ+0x1d0], R5 ;  /* 0x0001d005040095a7 */ /* 0x000ee400080210ff */
[----:B---3--:R-:W-:Y:S05]  /*9370*/  @!P1 BRA `(.L_x_171) ;  /* 0xfffffffc00f09947 */ /* 0x008fea000383ffff */
[----:B------:R-:W-:Y:S05]  /*9380*/  BRA `(.L_x_172) ;  /* 0xffffffac00c87947 */ /* 0x000fea000383ffff */
.L_x_71:
[----:B------:R-:W-:-:S07]  /*9390*/  MOV R0, UR19 ;  /* 0x0000001300007c02 */ /* 0x000fce0008000f00 */
.L_x_173:
[----:B-1----:R1:W2:Y:S02]  /*93a0*/  SYNCS.PHASECHK.TRANS64.TRYWAIT P0, [R0+URZ+0x1d0], R5 ;  /* 0x0001d005000075a7 */ /* 0x0022a400080011ff */
[----:B--2---:R-:W-:Y:S05]  /*93b0*/  @!P0 NANOSLEEP.SYNCS 0x989680 ;  /* 0x009896800000895d */ /* 0x004fea0003900000 */
[----:B------:R-:W2:Y:S02]  /*93c0*/  @!P0 SYNCS.PHASECHK.TRANS64 P0, [R0+URZ+0x1d0], R5 ;  /* 0x0001d005000085a7 */ /* 0x000ea400080010ff */
[----:B--2---:R-:W-:Y:S05]  /*93d0*/  @!P0 BRA `(.L_x_173) ;  /* 0xfffffffc00f08947 */ /* 0x004fea000383ffff */
[----:B------:R-:W-:Y:S05]  /*93e0*/  BRA `(.L_x_174) ;  /* 0xffffffb400387947 */ /* 0x000fea000383ffff */
.L_x_72:
[----:B------:R-:W-:-:S07]  /*93f0*/  MOV R5, UR23 ;  /* 0x0000001700057c02 */ /* 0x000fce0008000f00 */
.L_x_175:
[----:B-1----:R1:W2:Y:S02]  /*9400*/  SYNCS.PHASECHK.TRANS64.TRYWAIT P0, [R5+URZ+0x1f0], R0 ;  /* 0x0001f000050075a7 */ /* 0x0022a400080011ff */
[----:B--2---:R-:W-:Y:S05]  /*9410*/  @!P0 NANOSLEEP.SYNCS 0x989680 ;  /* 0x009896800000895d */ /* 0x004fea0003900000 */
[----:B------:R-:W2:Y:S02]  /*9420*/  @!P0 SYNCS.PHASECHK.TRANS64 P0, [R5+URZ+0x1f0], R0 ;  /* 0x0001f000050085a7 */ /* 0x000ea400080010ff */
[----:B--2---:R-:W-:Y:S05]  /*9430*/  @!P0 BRA `(.L_x_175) ;  /* 0xfffffffc00f08947 */ /* 0x004fea000383ffff */
[----:B------:R-:W-:Y:S05]  /*9440*/  BRA `(.L_x_176) ;  /* 0xffffffb400547947 */ /* 0x000fea000383ffff */
.L_x_75:
[----:B-1----:R-:W-:Y:S07]  /*9450*/  MOV R0, UR15 ;  /* 0x0000000f00007c02 */ /* 0x002fee0008000f00 */
.L_x_177:
[----:B-1----:R1:W2:Y:S02]  /*9460*/  SYNCS.PHASECHK.TRANS64.TRYWAIT P0, [R0+URZ], R5 ;  /* 0x00000005000075a7 */ /* 0x0022a400080011ff */
[----:B--2---:R-:W-:Y:S05]  /*9470*/  @!P0 NANOSLEEP.SYNCS 0x989680 ;  /* 0x009896800000895d */ /* 0x004fea0003900000 */
[----:B------:R-:W2:Y:S02]  /*9480*/  @!P0 SYNCS.PHASECHK.TRANS64 P0, [R0+URZ], R5 ;  /* 0x00000005000085a7 */ /* 0x000ea400080010ff */
[----:B--2---:R-:W-:Y:S05]  /*9490*/  @!P0 BRA `(.L_x_177) ;  /* 0xfffffffc00f08947 */ /* 0x004fea000383ffff */
[----:B------:R-:W-:Y:S05]  /*94a0*/  BRA `(.L_x_74) ;  /* 0xffffffb400847947 */ /* 0x000fea000383ffff */
.L_x_78:
[----:B------:R-:W-:-:S07]  /*94b0*/  MOV R0, UR4 ;  /* 0x0000000400007c02 */ /* 0x000fce0008000f00 */
.L_x_178:
[----:B-1----:R1:W3:Y:S02]  /*94c0*/  SYNCS.PHASECHK.TRANS64.TRYWAIT P0, [R0+URZ], R3 ;  /* 0x00000003000075a7 */ /* 0x0022e400080011ff */
[----:B---3--:R-:W-:Y:S05]  /*94d0*/  @!P0 NANOSLEEP.SYNCS 0x989680 ;  /* 0x009896800000895d */ /* 0x008fea0003900000 */
[----:B------:R-:W3:Y:S02]  /*94e0*/  @!P0 SYNCS.PHASECHK.TRANS64 P0, [R0+URZ], R3 ;  /* 0x00000003000085a7 */ /* 0x000ee400080010ff */
[----:B---3--:R-:W-:Y:S05]  /*94f0*/  @!P0 BRA `(.L_x_178) ;  /* 0xfffffffc00f08947 */ /* 0x008fea000383ffff */
[----:B------:R-:W-:Y:S05]  /*9500*/  BRA `(.L_x_179) ;  /* 0xffffffb800447947 */ /* 0x000fea000383ffff */
.L_x_79:
[----:B------:R-:W-:-:S07]  /*9510*/  MOV R0, UR4 ;  /* 0x0000000400007c02 */ /* 0x000fce0008000f00 */
.L_x_180:
[----:B-1----:R1:W2:Y:S02]  /*9520*/  SYNCS.PHASECHK.TRANS64.TRYWAIT P0, [R0+URZ], R3 ;  /* 0x00000003000075a7 */ /* 0x0022a400080011ff */
[----:B--2---:R-:W-:Y:S05]  /*9530*/  @!P0 NANOSLEEP.SYNCS 0x989680 ;  /* 0x009896800000895d */ /* 0x004fea0003900000 */
[----:B------:R-:W2:Y:S02]  /*9540*/  @!P0 SYNCS.PHASECHK.TRANS64 P0, [R0+URZ], R3 ;  /* 0x00000003000085a7 */ /* 0x000ea400080010ff */
[----:B--2---:R-:W-:Y:S05]  /*9550*/  @!P0 BRA `(.L_x_180) ;  /* 0xfffffffc00f08947 */ /* 0x004fea000383ffff */
[----:B------:R-:W-:Y:S05]  /*9560*/  BRA `(.L_x_181) ;  /* 0xffffffb800507947 */ /* 0x000fea000383ffff */
.L_x_84:
[----:B------:R-:W-:Y:S07]  /*9570*/  MOV R0, UR19 ;  /* 0x0000001300007c02 */ /* 0x000fee0008000f00 */
.L_x_182:
[----:B--2---:R2:W3:Y:S02]  /*9580*/  SYNCS.PHASECHK.TRANS64.TRYWAIT P0, [R0+URZ+0x1d0], R5 ;  /* 0x0001d005000075a7 */ /* 0x0044e400080011ff */
[----:B---3--:R-:W-:Y:S05]  /*9590*/  @!P0 NANOSLEEP.SYNCS 0x989680 ;  /* 0x009896800000895d */ /* 0x008fea0003900000 */
[----:B------:R-:W3:Y:S02]  /*95a0*/  @!P0 SYNCS.PHASECHK.TRANS64 P0, [R0+URZ+0x1d0], R5 ;  /* 0x0001d005000085a7 */ /* 0x000ee400080010ff */
[----:B---3--:R-:W-:Y:S05]  /*95b0*/  @!P0 BRA `(.L_x_182) ;  /* 0xfffffffc00f08947 */ /* 0x008fea000383ffff */
[----:B------:R-:W-:Y:S05]  /*95c0*/  BRA `(.L_x_183) ;  /* 0xffffffc0001c7947 */ /* 0x000fea000383ffff */
.L_x_87:
[----:B------:R-:W-:Y:S07]  /*95d0*/  MOV R0, UR19 ;  /* 0x0000001300007c02 */ /* 0x000fee0008000f00 */
.L_x_184:
[----:B-1----:R1:W2:Y:S02]  /*95e0*/  SYNCS.PHASECHK.TRANS64.TRYWAIT P3, [R0+URZ+0x1c8], R9 ;  /* 0x0001c809000075a7 */ /* 0x0022a400080611ff */
[----:B--2---:R-:W-:Y:S05]  /*95f0*/  @!P3 NANOSLEEP.SYNCS 0x989680 ;  /* 0x009896800000b95d */ /* 0x004fea0003900000 */
[----:B------:R-:W2:Y:S02]  /*9600*/  @!P3 SYNCS.PHASECHK.TRANS64 P3, [R0+URZ+0x1c8], R9 ;  /* 0x0001c8090000b5a7 */ /* 0x000ea400080610ff */
[----:B--2---:R-:W-:Y:S05]  /*9610*/  @!P3 BRA `(.L_x_184) ;  /* 0xfffffffc00f0b947 */ /* 0x004fea000383ffff */
[----:B------:R-:W-:Y:S05]  /*9620*/  BRA `(.L_x_86) ;  /* 0xffffffc400847947 */ /* 0x000fea000383ffff */
.L_x_90:
[----:B-1----:R-:W-:Y:S07]  /*9630*/  MOV R9, UR19 ;  /* 0x0000001300097c02 */ /* 0x002fee0008000f00 */
.L_x_185:
[----:B-1----:R1:W2:Y:S02]  /*9640*/  SYNCS.PHASECHK.TRANS64.TRYWAIT P1, [R9+URZ+0x1b8], R8 ;  /* 0x0001b808090075a7 */ /* 0x0022a400080211ff */
[----:B--2---:R-:W-:Y:S05]  /*9650*/  @!P1 NANOSLEEP.SYNCS 0x989680 ;  /* 0x009896800000995d */ /* 0x004fea0003900000 */
[----:B------:R-:W2:Y:S02]  /*9660*/  @!P1 SYNCS.PHASECHK.TRANS64 P1, [R9+URZ+0x1b8], R8 ;  /* 0x0001b808090095a7 */ /* 0x000ea400080210ff */
[----:B--2---:R-:W-:Y:S05]  /*9670*/  @!P1 BRA `(.L_x_185) ;  /* 0xfffffffc00f09947 */ /* 0x004fea000383ffff */
[----:B------:R-:W-:Y:S05]  /*9680*/  BRA `(.L_x_186) ;  /* 0xffffffc400d07947 */ /* 0x000fea000383ffff */
.L_x_95:
[----:B------:R-:W-:Y:S07]  /*9690*/  MOV R0, UR43 ;  /* 0x0000002b00007c02 */ /* 0x000fee0008000f00 */
.L_x_187:
[----:B-1----:R1:W2:Y:S02]  /*96a0*/  SYNCS.PHASECHK.TRANS64.TRYWAIT P0, [R0+URZ+0x1d0], R3 ;  /* 0x0001d003000075a7 */ /* 0x0022a400080011ff */
[----:B--2---:R-:W-:Y:S05]  /*96b0*/  @!P0 NANOSLEEP.SYNCS 0x989680 ;  /* 0x009896800000895d */ /* 0x004fea0003900000 */
[----:B------:R-:W2:Y:S02]  /*96c0*/  @!P0 SYNCS.PHASECHK.TRANS64 P0, [R0+URZ+0x1d0], R3 ;  /* 0x0001d003000085a7 */ /* 0x000ea400080010ff */
[----:B--2---:R-:W-:Y:S05]  /*96d0*/  @!P0 BRA `(.L_x_187) ;  /* 0xfffffffc00f08947 */ /* 0x004fea000383ffff */
[----:B------:R-:W-:Y:S05]  /*96e0*/  BRA `(.L_x_188) ;  /* 0xffffffd0000c7947 */ /* 0x000fea000383ffff */
.L_x_106:
[----:B-1----:R-:W-:Y:S04]  /*96f0*/  MOV R0, UR43 ;  /* 0x0000002b00007c02 */ /* 0x002fe80008000f00 */
[----:B------:R1:W2:Y:S03]  /*9700*/  SYNCS.PHASECHK.TRANS64.TRYWAIT P1, [R0+URZ+0x1b0], R5 ;  /* 0x0001b005000075a7 */ /* 0x0002a600080211ff */
[----:B--2---:R-:W-:Y:S05]  /*9710*/  @!P1 NANOSLEEP.SYNCS 0x989680 ;  /* 0x009896800000995d */ /* 0x004fea0003900000 */
[----:B------:R-:W2:Y:S02]  /*9720*/  @!P1 SYNCS.PHASECHK.TRANS64 P1, [R0+URZ+0x1b0], R5 ;  /* 0x0001b005000095a7 */ /* 0x000ea400080210ff */
[----:B--2---:R-:W-:Y:S05]  /*9730*/  @!P1 BRA `(.L_x_106) ;  /* 0xfffffffc00ec9947 */ /* 0x004fea000383ffff */
[----:B------:R-:W-:Y:S05]  /*9740*/  BRA `(.L_x_105) ;  /* 0xffffffdc00447947 */ /* 0x000fea000383ffff */
.L_x_108:
[----:B-1----:R1:W2:Y:S02]  /*9750*/  SYNCS.PHASECHK.TRANS64.TRYWAIT P1, [R72+URZ+0x1e0], R3 ;  /* 0x0001e003480075a7 */ /* 0x0022a400080211ff */
[----:B--2---:R-:W-:Y:S05]  /*9760*/  @!P1 NANOSLEEP.SYNCS 0x989680 ;  /* 0x009896800000995d */ /* 0x004fea0003900000 */
[----:B------:R-:W2:Y:S02]  /*9770*/  @!P1 SYNCS.PHASECHK.TRANS64 P1, [R72+URZ+0x1e0], R3 ;  /* 0x0001e003480095a7 */ /* 0x000ea400080210ff */
[----:B--2---:R-:W-:Y:S05]  /*9780*/  @!P1 BRA `(.L_x_108) ;  /* 0xfffffffc00f09947 */ /* 0x004fea000383ffff */
[----:B------:R-:W-:Y:S05]  /*9790*/  BRA `(.L_x_107) ;  /* 0xffffffdc00847947 */ /* 0x000fea000383ffff */
        .weak           $__internal_0_$__cuda_sm10x_tcgen05_guardrail_trap_col_being_dealloced_not_returned_by_alloc
        .type           $__internal_0_$__cuda_sm10x_tcgen05_guardrail_trap_col_being_dealloced_not_returned_by_alloc,@function
        .size           $__internal_0_$__cuda_sm10x_tcgen05_guardrail_trap_col_being_dealloced_not_returned_by_alloc,($__internal_1_$__cuda_sm10x_tcgen05_guardrail_trap_phase_invalid_during_alloc - $__internal_0_$__cuda_sm10x_tcgen05_guardrail_trap_col_being_dealloced_not_returned_by_alloc)
$__internal_0_$__cuda_sm10x_tcgen05_guardrail_trap_col_being_dealloced_not_returned_by_alloc:
[----:B------:R-:W-:Y:S05]  /*97a0*/  BPT.TRAP 0x1 ;  /* 0x000000040000795c */ /* 0x000fea0000300000 */
[----:B------:R-:W-:-:S04]  /*97b0*/  HFMA2 R3, -RZ, RZ, 0, 0 ;  /* 0x00000000ff037431 */ /* 0x000fc800000001ff */
[----:B------:R-:W-:Y:S05]  /*97c0*/  RET.REL.NODEC R2 `(_ZN7cutlass13device_kernelINS_4conv6kernel13ConvUniversalINS1_16ConvProblemShapeILNS1_8OperatorE2ELi3EEENS1_10collective14CollectiveConvINS1_47MainloopSm100TmaUmmaWarpSpecializedImplicitGemmILS5_2ELi27ELi3ELi1ELi2EN4cute5tupleIJNSA_1CILi1EEESD_SD_EEEEENSB_IJNSC_ILi64EEENSB_IJSG_EEESH_EEENS_12float_e4m3_tESJ_NSA_8TiledMMAINSA_8MMA_AtomIJNSA_10MMA_TraitsINSA_19SM100_MMA_F8F6F4_SSEJSJ_SJ_fSG_SG_NSA_17integral_constantINSA_4UMMA5MajorELSQ_1EEESR_NSO_INSP_7ScaleInELSS_0EEEST_EEEEEENSA_6LayoutISE_NSB_IJNSC_ILi0EEESX_SX_EEEEENSB_IJNSA_10UnderscoreES10_S10_EEEEENS7_6detail27Sm100ImplicitGemmTileTraitsINSA_13SM90_TMA_LOADENSA_14ComposedLayoutINSA_7SwizzleILi2ELi4ELi3EEENSA_18smem_ptr_flag_bitsILi8EEENSW_INSB_IJSG_NSC_ILi8EEEEEENSB_IJSD_SG_EEEEEEEvEENS14_INSA_20SM90_TMA_LOAD_IM2COLES1F_vEEEENS_8epilogue10collective18CollectiveEpilogueINS1K_23Sm100TmaWarpSpecializedILi1ELi1ELi32ELb0ELb0EEEJSI_NSB_IJNSW_ISG_SD_EES1P_EEESJ_NSB_IJlNSB_IJSD_lllEEESX_EEESJ_S1S_NS1K_6fusion15FusionCallbacksIS1O_NS1T_17LinearCombinationISJ_fSJ_fLNS_15FloatRoundStyleE2EEESI_S1Q_JEEENSA_5SM1004TMEM4LOAD26SM100_TMEM_LOAD_16dp32b32xES15_NS16_IS18_S1A_NSW_INSB_IJS1B_SG_EEENSB_IJSG_SD_EEEEEEENSA_39AutoVectorizingCopyWithAssumedAlignmentILi128EEENSA_14SM90_TMA_STOREES26_S28_S28_EEEvvEEEEvNT_6ParamsE) ;  /* 0xffffff68020c7950 */ /* 0x000fea0003c3ffff */
        .weak           $__internal_1_$__cuda_sm10x_tcgen05_guardrail_trap_phase_invalid_during_alloc
        .type           $__internal_1_$__cuda_sm10x_tcgen05_guardrail_trap_phase_invalid_during_alloc,@function
        .size           $__internal_1_$__cuda_sm10x_tcgen05_guardrail_trap_phase_invalid_during_alloc,($__internal_2_$__cuda_sm10x_tcgen05_guardrail_trap_unallocated_columns_being_dealloced - $__internal_1_$__cuda_sm10x_tcgen05_guardrail_trap_phase_invalid_during_alloc)
$__internal_1_$__cuda_sm10x_tcgen05_guardrail_trap_phase_invalid_during_alloc:
[----:B------:R-:W-:Y:S05]  /*97d0*/  BPT.TRAP 0x1 ;  /* 0x000000040000795c */ /* 0x000fea0000300000 */
[----:B------:R-:W-:-:S04]  /*97e0*/  MOV R3, 0x0 ;  /* 0x0000000000037802 */ /* 0x000fc80000000f00 */
[----:B------:R-:W-:Y:S05]  /*97f0*/  RET.REL.NODEC R2 `(_ZN7cutlass13device_kernelINS_4conv6kernel13ConvUniversalINS1_16ConvProblemShapeILNS1_8OperatorE2ELi3EEENS1_10collective14CollectiveConvINS1_47MainloopSm100TmaUmmaWarpSpecializedImplicitGemmILS5_2ELi27ELi3ELi1ELi2EN4cute5tupleIJNSA_1CILi1EEESD_SD_EEEEENSB_IJNSC_ILi64EEENSB_IJSG_EEESH_EEENS_12float_e4m3_tESJ_NSA_8TiledMMAINSA_8MMA_AtomIJNSA_10MMA_TraitsINSA_19SM100_MMA_F8F6F4_SSEJSJ_SJ_fSG_SG_NSA_17integral_constantINSA_4UMMA5MajorELSQ_1EEESR_NSO_INSP_7ScaleInELSS_0EEEST_EEEEEENSA_6LayoutISE_NSB_IJNSC_ILi0EEESX_SX_EEEEENSB_IJNSA_10UnderscoreES10_S10_EEEEENS7_6detail27Sm100ImplicitGemmTileTraitsINSA_13SM90_TMA_LOADENSA_14ComposedLayoutINSA_7SwizzleILi2ELi4ELi3EEENSA_18smem_ptr_flag_bitsILi8EEENSW_INSB_IJSG_NSC_ILi8EEEEEENSB_IJSD_SG_EEEEEEEvEENS14_INSA_20SM90_TMA_LOAD_IM2COLES1F_vEEEENS_8epilogue10collective18CollectiveEpilogueINS1K_23Sm100TmaWarpSpecializedILi1ELi1ELi32ELb0ELb0EEEJSI_NSB_IJNSW_ISG_SD_EES1P_EEESJ_NSB_IJlNSB_IJSD_lllEEESX_EEESJ_S1S_NS1K_6fusion15FusionCallbacksIS1O_NS1T_17LinearCombinationISJ_fSJ_fLNS_15FloatRoundStyleE2EEESI_S1Q_JEEENSA_5SM1004TMEM4LOAD26SM100_TMEM_LOAD_16dp32b32xES15_NS16_IS18_S1A_NSW_INSB_IJS1B_SG_EEENSB_IJSG_SD_EEEEEEENSA_39AutoVectorizingCopyWithAssumedAlignmentILi128EEENSA_14SM90_TMA_STOREES26_S28_S28_EEEvvEEEEvNT_6ParamsE) ;  /* 0xffffff6802007950 */ /* 0x000fea0003c3ffff */
        .weak           $__internal_2_$__cuda_sm10x_tcgen05_guardrail_trap_unallocated_columns_being_dealloced
        .type           $__internal_2_$__cuda_sm10x_tcgen05_guardrail_trap_unallocated_columns_being_dealloced,@function
        .size           $__internal_2_$__cuda_sm10x_tcgen05_guardrail_trap_unallocated_columns_being_dealloced,(.L_x_190 - $__internal_2_$__cuda_sm10x_tcgen05_guardrail_trap_unallocated_columns_being_dealloced)
$__internal_2_$__cuda_sm10x_tcgen05_guardrail_trap_unallocated_columns_being_dealloced:
[----:B------:R-:W-:Y:S05]  /*9800*/  BPT.TRAP 0x1 ;  /* 0x000000040000795c */ /* 0x000fea0000300000 */
[----:B------:R-:W-:-:S04]  /*9810*/  HFMA2 R3, -RZ, RZ, 0, 0 ;  /* 0x00000000ff037431 */ /* 0x000fc800000001ff */
[----:B------:R-:W-:Y:S05]  /*9820*/  RET.REL.NODEC R2 `(_ZN7cutlass13device_kernelINS_4conv6kernel13ConvUniversalINS1_16ConvProblemShapeILNS1_8OperatorE2ELi3EEENS1_10collective14CollectiveConvINS1_47MainloopSm100TmaUmmaWarpSpecializedImplicitGemmILS5_2ELi27ELi3ELi1ELi2EN4cute5tupleIJNSA_1CILi1EEESD_SD_EEEEENSB_IJNSC_ILi64EEENSB_IJSG_EEESH_EEENS_12float_e4m3_tESJ_NSA_8TiledMMAINSA_8MMA_AtomIJNSA_10MMA_TraitsINSA_19SM100_MMA_F8F6F4_SSEJSJ_SJ_fSG_SG_NSA_17integral_constantINSA_4UMMA5MajorELSQ_1EEESR_NSO_INSP_7ScaleInELSS_0EEEST_EEEEEENSA_6LayoutISE_NSB_IJNSC_ILi0EEESX_SX_EEEEENSB_IJNSA_10UnderscoreES10_S10_EEEEENS7_6detail27Sm100ImplicitGemmTileTraitsINSA_13SM90_TMA_LOADENSA_14ComposedLayoutINSA_7SwizzleILi2ELi4ELi3EEENSA_18smem_ptr_flag_bitsILi8EEENSW_INSB_IJSG_NSC_ILi8EEEEEENSB_IJSD_SG_EEEEEEEvEENS14_INSA_20SM90_TMA_LOAD_IM2COLES1F_vEEEENS_8epilogue10collective18CollectiveEpilogueINS1K_23Sm100TmaWarpSpecializedILi1ELi1ELi32ELb0ELb0EEEJSI_NSB_IJNSW_ISG_SD_EES1P_EEESJ_NSB_IJlNSB_IJSD_lllEEESX_EEESJ_S1S_NS1K_6fusion15FusionCallbacksIS1O_NS1T_17LinearCombinationISJ_fSJ_fLNS_15FloatRoundStyleE2EEESI_S1Q_JEEENSA_5SM1004TMEM4LOAD26SM100_TMEM_LOAD_16dp32b32xES15_NS16_IS18_S1A_NSW_INSB_IJS1B_SG_EEENSB_IJSG_SD_EEEEEEENSA_39AutoVectorizingCopyWithAssumedAlignmentILi128EEENSA_14SM90_TMA_STOREES26_S28_S28_EEEvvEEEEvNT_6ParamsE) ;  /* 0xffffff6402f47950 */ /* 0x000fea0003c3ffff */
.L_x_189:
[----:B------:R-:W-:-:S00]  /*9830*/  BRA `(.L_x_189) ;  /* 0xfffffffc00fc7947 */ /* 0x000fc0000383ffff */
[----:B------:R-:W-:-:S00]  /*9840*/  NOP ;  /* 0x0000000000007918 */ /* 0x000fc00000000000 */
        /* <DEDUP_REMOVED lines=11> */
.L_x_190:


//--------------------- .nv.global.init           --------------------------
	.section	.nv.global.init,"aw",@progbits
.nv.global.init:
	.type		$str$29,@object
	.size		$str$29,($str$30 - $str$29)
$str$29:
        /*0000*/ 	.byte	0x28, 0x61, 0x64, 0x64, 0x72, 0x65, 0x73, 0x73, 0x20, 0x26, 0x20, 0x6d, 0x61, 0x73, 0x6b, 0x29
        /*0010*/ 	.byte	0x20, 0x3d, 0x3d, 0x20, 0x30, 0x00
	.type		$str$30,@object
	.size		$str$30,($str$28 - $str$30)
$str$30:
        /*0016*/ 	.byte	0x2f, 0x74, 0x6d, 0x70, 0x2f, 0x63, 0x75, 0x74, 0x6c, 0x61, 0x73, 0x73, 0x5f, 0x73, 0x77, 0x65
        /*0026*/ 	.byte	0x65, 0x70, 0x5f, 0x73, 0x72, 0x63, 0x2f, 0x69, 0x6e, 0x63, 0x6c, 0x75, 0x64, 0x65, 0x2f, 0x63
        /*0036*/ 	.byte	0x75, 0x74, 0x65, 0x2f, 0x70, 0x6f, 0x69, 0x6e, 0x74, 0x65, 0x72, 0x5f, 0x66, 0x6c, 0x61, 0x67
        /*0046*/ 	.byte	0x67, 0x65, 0x64, 0x2e, 0x68, 0x70, 0x70, 0x00
	.type		$str$28,@object
	.size		$str$28,($str$27 - $str$28)
$str$28:
        /*004e*/ 	.byte	0x2f, 0x74, 0x6d, 0x70, 0x2f, 0x63, 0x75, 0x74, 0x6c, 0x61, 0x73, 0x73, 0x5f, 0x73, 0x77, 0x65
        /*005e*/ 	.byte	0x65, 0x70, 0x5f, 0x73, 0x72, 0x63, 0x2f, 0x69, 0x6e, 0x63, 0x6c, 0x75, 0x64, 0x65, 0x2f, 0x63
        /*006e*/ 	.byte	0x75, 0x74, 0x65, 0x2f, 0x61, 0x74, 0x6f, 0x6d, 0x2f, 0x63, 0x6f, 0x70, 0x79, 0x5f, 0x74, 0x72
        /*007e*/ 	.byte	0x61, 0x69, 0x74, 0x73, 0x5f, 0x73, 0x6d, 0x31, 0x30, 0x30, 0x2e, 0x68, 0x70, 0x70, 0x00
	.type		$str$27,@object
	.size		$str$27,(__unnamed_1 - $str$27)
$str$27:
        /*008d*/ 	.byte	0x28, 0x28, 0x75, 0x69, 0x6e, 0x74, 0x33, 0x32, 0x5f, 0x74, 0x28, 0x74, 0x68, 0x72, 0x65, 0x61
        /*009d*/ 	.byte	0x64, 0x49, 0x64, 0x78, 0x2e, 0x78, 0x29, 0x20, 0x2f, 0x20, 0x33, 0x32, 0x29, 0x20, 0x25, 0x20
        /*00ad*/ 	.byte	0x34, 0x29, 0x20, 0x3d, 0x3d, 0x20, 0x28, 0x28, 0x28, 0x74, 0x6d, 0x65, 0x6d, 0x5f, 0x61, 0x64
        /*00bd*/ 	.byte	0x64, 0x72, 0x20, 0x3e, 0x3e, 0x20, 0x31, 0x36, 0x29, 0x20, 0x2f, 0x20, 0x33, 0x32, 0x29, 0x20
        /*00cd*/ 	.byte	0x25, 0x20, 0x34, 0x29, 0x00
	.type		__unnamed_1,@object
	.size		__unnamed_1,(__unnamed_2 - __unnamed_1)
__unnamed_1:
        /*00d2*/ 	.byte	0x61, 0x75, 0x74, 0x6f, 0x20, 0x63, 0x75, 0x74, 0x65, 0x3a, 0x3a, 0x61, 0x73, 0x5f, 0x70, 0x6f
        /* <DEDUP_REMOVED lines=24> */
        /*0262*/ 	.byte	0x3c, 0x34, 0x30, 0x39, 0x36, 0x3e, 0x3e, 0x3e, 0x3e, 0x5d, 0x00
	.type		__unnamed_2,@object
	.size		__unnamed_2,(.L_2 - __unnamed_2)
__unnamed_2:
        /* <DEDUP_REMOVED lines=40> */
        /*04ed*/ 	.byte	0x74, 0x65, 0x3a, 0x3a, 0x43, 0x3c, 0x30, 0x3e, 0x3e, 0x3e, 0x3e, 0x5d, 0x00
.L_2:


//--------------------- .nv.shared._ZN7cutlass13device_kernelINS_4conv6kernel13ConvUniversalINS1_16ConvProblemShapeILNS1_8OperatorE2ELi3EEENS1_10collective14CollectiveConvINS1_47MainloopSm100TmaUmmaWarpSpecializedImplicitGemmILS5_2ELi27ELi3ELi1ELi2EN4cute5tupleIJNSA_1CILi1EEESD_SD_EEEEENSB_IJNSC_ILi64EEENSB_IJSG_EEESH_EEENS_12float_e4m3_tESJ_NSA_8TiledMMAINSA_8MMA_AtomIJNSA_10MMA_TraitsINSA_19SM100_MMA_F8F6F4_SSEJSJ_SJ_fSG_SG_NSA_17integral_constantINSA_4UMMA5MajorELSQ_1EEESR_NSO_INSP_7ScaleInELSS_0EEEST_EEEEEENSA_6LayoutISE_NSB_IJNSC_ILi0EEESX_SX_EEEEENSB_IJNSA_10UnderscoreES10_S10_EEEEENS7_6detail27Sm100ImplicitGemmTileTraitsINSA_13SM90_TMA_LOADENSA_14ComposedLayoutINSA_7SwizzleILi2ELi4ELi3EEENSA_18smem_ptr_flag_bitsILi8EEENSW_INSB_IJSG_NSC_ILi8EEEEEENSB_IJSD_SG_EEEEEEEvEENS14_INSA_20SM90_TMA_LOAD_IM2COLES1F_vEEEENS_8epilogue10collective18CollectiveEpilogueINS1K_23Sm100TmaWarpSpecializedILi1ELi1ELi32ELb0ELb0EEEJSI_NSB_IJNSW_ISG_SD_EES1P_EEESJ_NSB_IJlNSB_IJSD_lllEEESX_EEESJ_S1S_NS1K_6fusion15FusionCallbacksIS1O_NS1T_17LinearCombinationISJ_fSJ_fLNS_15FloatRoundStyleE2EEESI_S1Q_JEEENSA_5SM1004TMEM4LOAD26SM100_TMEM_LOAD_16dp32b32xES15_NS16_IS18_S1A_NSW_INSB_IJS1B_SG_EEENSB_IJSG_SD_EEEEEEENSA_39AutoVectorizingCopyWithAssumedAlignmentILi128EEENSA_14SM90_TMA_STOREES26_S28_S28_EEEvvEEEEvNT_6ParamsE --------------------------
	.section	.nv.shared._ZN7cutlass13device_kernelINS_4conv6kernel13ConvUniversalINS1_16ConvProblemShapeILNS1_8OperatorE2ELi3EEENS1_10collective14CollectiveConvINS1_47MainloopSm100TmaUmmaWarpSpecializedImplicitGemmILS5_2ELi27ELi3ELi1ELi2EN4cute5tupleIJNSA_1CILi1EEESD_SD_EEEEENSB_IJNSC_ILi64EEENSB_IJSG_EEESH_EEENS_12float_e4m3_tESJ_NSA_8TiledMMAINSA_8MMA_AtomIJNSA_10MMA_TraitsINSA_19SM100_MMA_F8F6F4_SSEJSJ_SJ_fSG_SG_NSA_17integral_constantINSA_4UMMA5MajorELSQ_1EEESR_NSO_INSP_7ScaleInELSS_0EEEST_EEEEEENSA_6LayoutISE_NSB_IJNSC_ILi0EEESX_SX_EEEEENSB_IJNSA_10UnderscoreES10_S10_EEEEENS7_6detail27Sm100ImplicitGemmTileTraitsINSA_13SM90_TMA_LOADENSA_14ComposedLayoutINSA_7SwizzleILi2ELi4ELi3EEENSA_18smem_ptr_flag_bitsILi8EEENSW_INSB_IJSG_NSC_ILi8EEEEEENSB_IJSD_SG_EEEEEEEvEENS14_INSA_20SM90_TMA_LOAD_IM2COLES1F_vEEEENS_8epilogue10collective18CollectiveEpilogueINS1K_23Sm100TmaWarpSpecializedILi1ELi1ELi32ELb0ELb0EEEJSI_NSB_IJNSW_ISG_SD_EES1P_EEESJ_NSB_IJlNSB_IJSD_lllEEESX_EEESJ_S1S_NS1K_6fusion15FusionCallbacksIS1O_NS1T_17LinearCombinationISJ_fSJ_fLNS_15FloatRoundStyleE2EEESI_S1Q_JEEENSA_5SM1004TMEM4LOAD26SM100_TMEM_LOAD_16dp32b32xES15_NS16_IS18_S1A_NSW_INSB_IJS1B_SG_EEENSB_IJSG_SD_EEEEEEENSA_39AutoVectorizingCopyWithAssumedAlignmentILi128EEENSA_14SM90_TMA_STOREES26_S28_S28_EEEvvEEEEvNT_6ParamsE,"aw",@nobits
	.sectionflags	@""
	.align	16
	.zero		1024


//--------------------- .nv.shared.reserved.0     --------------------------
	.section	.nv.shared.reserved.0,"aw",@nobits
	.weak		__nv_reservedSMEM_offset_0_alias
	.size		__nv_reservedSMEM_offset_0_alias, 0, 64
	.other		__nv_reservedSMEM_offset_0_alias,@"STO_CUDA_RESERVED_SHARED STV_DEFAULT"
__nv_reservedSMEM_offset_0_alias:
	.zero		0
.nv.shared.reserved.0:
	.zero		64
	.weak		__nv_reservedSMEM_tcgen05_partition
	.type		__nv_reservedSMEM_tcgen05_partition,@object
	.size		__nv_reservedSMEM_tcgen05_partition,(.L_0 - __nv_reservedSMEM_tcgen05_partition)
__nv_reservedSMEM_tcgen05_partition:
	.zero		32
.L_0:


//--------------------- .nv.global                --------------------------
	.section	.nv.global,"aw",@nobits
.nv.global:
	.type		_ZN39_INTERNAL_e5b0ed10_4_k_cu_c3f0e467_40414cute1_E,@object
	.size		_ZN39_INTERNAL_e5b0ed10_4_k_cu_c3f0e467_40414cute1_E,(_ZN39_INTERNAL_e5b0ed10_4_k_cu_c3f0e467_40414cuda3std3__45__cpo6cbeginE - _ZN39_INTERNAL_e5b0ed10_4_k_cu_c3f0e467_40414cute1_E)
_ZN39_INTERNAL_e5b0ed10_4_k_cu_c3f0e467_40414cute1_E:
	.zero		1
	.type		_ZN39_INTERNAL_e5b0ed10_4_k_cu_c3f0e467_40414cuda3std3__45__cpo6cbeginE,@object
	.size		_ZN39_INTERNAL_e5b0ed10_4_k_cu_c3f0e467_40414cuda3std3__45__cpo6cbeginE,(_ZN39_INTERNAL_e5b0ed10_4_k_cu_c3f0e467_40414cuda3std3__48in_placeE - _ZN39_INTERNAL_e5b0ed10_4_k_cu_c3f0e467_40414cuda3std3__45__cpo6cbeginE)
_ZN39_INTERNAL_e5b0ed10_4_k_cu_c3f0e467_40414cuda3std3__45__cpo6cbeginE:
	.zero		1
	.type		_ZN39_INTERNAL_e5b0ed10_4_k_cu_c3f0e467_40414cuda3std3__48in_placeE,@object
	.size		_ZN39_INTERNAL_e5b0ed10_4_k_cu_c3f0e467_40414cuda3std3__48in_placeE,(_ZN39_INTERNAL_e5b0ed10_4_k_cu_c3f0e467_40414cuda3std6ranges3__45__cpo9iter_moveE - _ZN39_INTERNAL_e5b0ed10_4_k_cu_c3f0e467_40414cuda3std3__48in_placeE)
_ZN39_INTERNAL_e5b0ed10_4_k_cu_c3f0e467_40414cuda3std3__48in_placeE:
	.zero		1
	.type		_ZN39_INTERNAL_e5b0ed10_4_k_cu_c3f0e467_40414cuda3std6ranges3__45__cpo9iter_moveE,@object
	.size		_ZN39_INTERNAL_e5b0ed10_4_k_cu_c3f0e467_40414cuda3std6ranges3__45__cpo9iter_moveE,(_ZN39_INTERNAL_e5b0ed10_4_k_cu_c3f0e467_40414cuda3std3__45__cpo5beginE - _ZN39_INTERNAL_e5b0ed10_4_k_cu_c3f0e467_40414cuda3std6ranges3__45__cpo9iter_moveE)
_ZN39_INTERNAL_e5b0ed10_4_k_cu_c3f0e467_40414cuda3std6ranges3__45__cpo9iter_moveE:
	.zero		1
	.type		_ZN39_INTERNAL_e5b0ed10_4_k_cu_c3f0e467_40414cuda3std3__45__cpo5beginE,@object
	.size		_ZN39_INTERNAL_e5b0ed10_4_k_cu_c3f0e467_40414cuda3std3__45__cpo5beginE,(_ZN39_INTERNAL_e5b0ed10_4_k_cu_c3f0e467_40414cuda3std3__441_GLOBAL__N__e5b0ed10_4_k_cu_c3f0e467_40416ignoreE - _ZN39_INTERNAL_e5b0ed10_4_k_cu_c3f0e467_40414cuda3std3__45__cpo5beginE)
_ZN39_INTERNAL_e5b0ed10_4_k_cu_c3f0e467_40414cuda3std3__45__cpo5beginE:
	.zero		1
	.type		_ZN39_INTERNAL_e5b0ed10_4_k_cu_c3f0e467_40414cuda3std3__441_GLOBAL__N__e5b0ed10_4_k_cu_c3f0e467_40416ignoreE,@object
	.size		_ZN39_INTERNAL_e5b0ed10_4_k_cu_c3f0e467_40414cuda3std3__441_GLOBAL__N__e5b0ed10_4_k_cu_c3f0e467_40416ignoreE,(_ZN39_INTERNAL_e5b0ed10_4_k_cu_c3f0e467_40414cute7productE - _ZN39_INTERNAL_e5b0ed10_4_k_cu_c3f0e467_40414cuda3std3__441_GLOBAL__N__e5b0ed10_4_k_cu_c3f0e467_40416ignoreE)
_ZN39_INTERNAL_e5b0ed10_4_k_cu_c3f0e467_40414cuda3std3__441_GLOBAL__N__e5b0ed10_4_k_cu_c3f0e467_40416ignoreE:
	.zero		1
	.type		_ZN39_INTERNAL_e5b0ed10_4_k_cu_c3f0e467_40414cute7productE,@object
	.size		_ZN39_INTERNAL_e5b0ed10_4_k_cu_c3f0e467_40414cute7productE,(_ZN39_INTERNAL_e5b0ed10_4_k_cu_c3f0e467_40414cuda3std3__45__cpo3endE - _ZN39_INTERNAL_e5b0ed10_4_k_cu_c3f0e467_40414cute7productE)
_ZN39_INTERNAL_e5b0ed10_4_k_cu_c3f0e467_40414cute7productE:
	.zero		1
	.type		_ZN39_INTERNAL_e5b0ed10_4_k_cu_c3f0e467_40414cuda3std3__45__cpo3endE,@object
	.size		_ZN39_INTERNAL_e5b0ed10_4_k_cu_c3f0e467_40414cuda3std3__45__cpo3endE,(_ZN39_INTERNAL_e5b0ed10_4_k_cu_c3f0e467_40414cuda3std3__419piecewise_constructE - _ZN39_INTERNAL_e5b0ed10_4_k_cu_c3f0e467_40414cuda3std3__45__cpo3endE)
_ZN39_INTERNAL_e5b0ed10_4_k_cu_c3f0e467_40414cuda3std3__45__cpo3endE:
	.zero		1
	.type		_ZN39_INTERNAL_e5b0ed10_4_k_cu_c3f0e467_40414cuda3std3__419piecewise_constructE,@object
	.size		_ZN39_INTERNAL_e5b0ed10_4_k_cu_c3f0e467_40414cuda3std3__419piecewise_constructE,(_ZN39_INTERNAL_e5b0ed10_4_k_cu_c3f0e467_40414cuda3std3__45__cpo4cendE - _ZN39_INTERNAL_e5b0ed10_4_k_cu_c3f0e467_40414cuda3std3__419piecewise_constructE)
_ZN39_INTERNAL_e5b0ed10_4_k_cu_c3f0e467_40414cuda3std3__419piecewise_constructE:
	.zero		1
	.type		_ZN39_INTERNAL_e5b0ed10_4_k_cu_c3f0e467_40414cuda3std3__45__cpo4cendE,@object
	.size		_ZN39_INTERNAL_e5b0ed10_4_k_cu_c3f0e467_40414cuda3std3__45__cpo4cendE,(_ZN39_INTERNAL_e5b0ed10_4_k_cu_c3f0e467_40414cuda3std6ranges3__45__cpo4swapE - _ZN39_INTERNAL_e5b0ed10_4_k_cu_c3f0e467_40414cuda3std3__45__cpo4cendE)
_ZN39_INTERNAL_e5b0ed10_4_k_cu_c3f0e467_40414cuda3std3__45__cpo4cendE:
	.zero		1
	.type		_ZN39_INTERNAL_e5b0ed10_4_k_cu_c3f0e467_40414cuda3std6ranges3__45__cpo4swapE,@object
	.size		_ZN39_INTERNAL_e5b0ed10_4_k_cu_c3f0e467_40414cuda3std6ranges3__45__cpo4swapE,(.L_10 - _ZN39_INTERNAL_e5b0ed10_4_k_cu_c3f0e467_40414cuda3std6ranges3__45__cpo4swapE)
_ZN39_INTERNAL_e5b0ed10_4_k_cu_c3f0e467_40414cuda3std6ranges3__45__cpo4swapE:
	.zero		1
.L_10:


//--------------------- .nv.constant0._ZN7cutlass13device_kernelINS_4conv6kernel13ConvUniversalINS1_16ConvProblemShapeILNS1_8OperatorE2ELi3EEENS1_10collective14CollectiveConvINS1_47MainloopSm100TmaUmmaWarpSpecializedImplicitGemmILS5_2ELi27ELi3ELi1ELi2EN4cute5tupleIJNSA_1CILi1EEESD_SD_EEEEENSB_IJNSC_ILi64EEENSB_IJSG_EEESH_EEENS_12float_e4m3_tESJ_NSA_8TiledMMAINSA_8MMA_AtomIJNSA_10MMA_TraitsINSA_19SM100_MMA_F8F6F4_SSEJSJ_SJ_fSG_SG_NSA_17integral_constantINSA_4UMMA5MajorELSQ_1EEESR_NSO_INSP_7ScaleInELSS_0EEEST_EEEEEENSA_6LayoutISE_NSB_IJNSC_ILi0EEESX_SX_EEEEENSB_IJNSA_10UnderscoreES10_S10_EEEEENS7_6detail27Sm100ImplicitGemmTileTraitsINSA_13SM90_TMA_LOADENSA_14ComposedLayoutINSA_7SwizzleILi2ELi4ELi3EEENSA_18smem_ptr_flag_bitsILi8EEENSW_INSB_IJSG_NSC_ILi8EEEEEENSB_IJSD_SG_EEEEEEEvEENS14_INSA_20SM90_TMA_LOAD_IM2COLES1F_vEEEENS_8epilogue10collective18CollectiveEpilogueINS1K_23Sm100TmaWarpSpecializedILi1ELi1ELi32ELb0ELb0EEEJSI_NSB_IJNSW_ISG_SD_EES1P_EEESJ_NSB_IJlNSB_IJSD_lllEEESX_EEESJ_S1S_NS1K_6fusion15FusionCallbacksIS1O_NS1T_17LinearCombinationISJ_fSJ_fLNS_15FloatRoundStyleE2EEESI_S1Q_JEEENSA_5SM1004TMEM4LOAD26SM100_TMEM_LOAD_16dp32b32xES15_NS16_IS18_S1A_NSW_INSB_IJS1B_SG_EEENSB_IJSG_SD_EEEEEEENSA_39AutoVectorizingCopyWithAssumedAlignmentILi128EEENSA_14SM90_TMA_STOREES26_S28_S28_EEEvvEEEEvNT_6ParamsE --------------------------
	.section	.nv.constant0._ZN7cutlass13device_kernelINS_4conv6kernel13ConvUniversalINS1_16ConvProblemShapeILNS1_8OperatorE2ELi3EEENS1_10collective14CollectiveConvINS1_47MainloopSm100TmaUmmaWarpSpecializedImplicitGemmILS5_2ELi27ELi3ELi1ELi2EN4cute5tupleIJNSA_1CILi1EEESD_SD_EEEEENSB_IJNSC_ILi64EEENSB_IJSG_EEESH_EEENS_12float_e4m3_tESJ_NSA_8TiledMMAINSA_8MMA_AtomIJNSA_10MMA_TraitsINSA_19SM100_MMA_F8F6F4_SSEJSJ_SJ_fSG_SG_NSA_17integral_constantINSA_4UMMA5MajorELSQ_1EEESR_NSO_INSP_7ScaleInELSS_0EEEST_EEEEEENSA_6LayoutISE_NSB_IJNSC_ILi0EEESX_SX_EEEEENSB_IJNSA_10UnderscoreES10_S10_EEEEENS7_6detail27Sm100ImplicitGemmTileTraitsINSA_13SM90_TMA_LOADENSA_14ComposedLayoutINSA_7SwizzleILi2ELi4ELi3EEENSA_18smem_ptr_flag_bitsILi8EEENSW_INSB_IJSG_NSC_ILi8EEEEEENSB_IJSD_SG_EEEEEEEvEENS14_INSA_20SM90_TMA_LOAD_IM2COLES1F_vEEEENS_8epilogue10collective18CollectiveEpilogueINS1K_23Sm100TmaWarpSpecializedILi1ELi1ELi32ELb0ELb0EEEJSI_NSB_IJNSW_ISG_SD_EES1P_EEESJ_NSB_IJlNSB_IJSD_lllEEESX_EEESJ_S1S_NS1K_6fusion15FusionCallbacksIS1O_NS1T_17LinearCombinationISJ_fSJ_fLNS_15FloatRoundStyleE2EEESI_S1Q_JEEENSA_5SM1004TMEM4LOAD26SM100_TMEM_LOAD_16dp32b32xES15_NS16_IS18_S1A_NSW_INSB_IJS1B_SG_EEENSB_IJSG_SD_EEEEEEENSA_39AutoVectorizingCopyWithAssumedAlignmentILi128EEENSA_14SM90_TMA_STOREES26_S28_S28_EEEvvEEEEvNT_6ParamsE,"a",@progbits
	.sectionflags	@""
	.align	4
.nv.constant0._ZN7cutlass13device_kernelINS_4conv6kernel13ConvUniversalINS1_16ConvProblemShapeILNS1_8OperatorE2ELi3EEENS1_10collective14CollectiveConvINS1_47MainloopSm100TmaUmmaWarpSpecializedImplicitGemmILS5_2ELi27ELi3ELi1ELi2EN4cute5tupleIJNSA_1CILi1EEESD_SD_EEEEENSB_IJNSC_ILi64EEENSB_IJSG_EEESH_EEENS_12float_e4m3_tESJ_NSA_8TiledMMAINSA_8MMA_AtomIJNSA_10MMA_TraitsINSA_19SM100_MMA_F8F6F4_SSEJSJ_SJ_fSG_SG_NSA_17integral_constantINSA_4UMMA5MajorELSQ_1EEESR_NSO_INSP_7ScaleInELSS_0EEEST_EEEEEENSA_6LayoutISE_NSB_IJNSC_ILi0EEESX_SX_EEEEENSB_IJNSA_10UnderscoreES10_S10_EEEEENS7_6detail27Sm100ImplicitGemmTileTraitsINSA_13SM90_TMA_LOADENSA_14ComposedLayoutINSA_7SwizzleILi2ELi4ELi3EEENSA_18smem_ptr_flag_bitsILi8EEENSW_INSB_IJSG_NSC_ILi8EEEEEENSB_IJSD_SG_EEEEEEEvEENS14_INSA_20SM90_TMA_LOAD_IM2COLES1F_vEEEENS_8epilogue10collective18CollectiveEpilogueINS1K_23Sm100TmaWarpSpecializedILi1ELi1ELi32ELb0ELb0EEEJSI_NSB_IJNSW_ISG_SD_EES1P_EEESJ_NSB_IJlNSB_IJSD_lllEEESX_EEESJ_S1S_NS1K_6fusion15FusionCallbacksIS1O_NS1T_17LinearCombinationISJ_fSJ_fLNS_15FloatRoundStyleE2EEESI_S1Q_JEEENSA_5SM1004TMEM4LOAD26SM100_TMEM_LOAD_16dp32b32xES15_NS16_IS18_S1A_NSW_INSB_IJS1B_SG_EEENSB_IJSG_SD_EEEEEEENSA_39AutoVectorizingCopyWithAssumedAlignmentILi128EEENSA_14SM90_TMA_STOREES26_S28_S28_EEEvvEEEEvNT_6ParamsE:
	.zero		3200


//--------------------- SYMBOLS --------------------------

	.type		.nv.reservedSmem.offset0,@object
	.size		.nv.reservedSmem.offset0,0x4
	.type		.nv.reservedSmem.cap,@object
	.size		.nv.reservedSmem.cap,0x4
	.type		__assertfail,@function
